//
// Generated by NVIDIA NVVM Compiler
//
// Compiler Build ID: CL-36424714
// Cuda compilation tools, release 13.0, V13.0.88
// Based on NVVM 20.0.0
//

.version 9.0
.target sm_100
.address_size 64

	// .globl	_Z17convolutionRowGPUPfS_S_iii

.visible .entry _Z17convolutionRowGPUPfS_S_iii(
	.param .u64 .ptr .align 1 _Z17convolutionRowGPUPfS_S_iii_param_0,
	.param .u64 .ptr .align 1 _Z17convolutionRowGPUPfS_S_iii_param_1,
	.param .u64 .ptr .align 1 _Z17convolutionRowGPUPfS_S_iii_param_2,
	.param .u32 _Z17convolutionRowGPUPfS_S_iii_param_3,
	.param .u32 _Z17convolutionRowGPUPfS_S_iii_param_4,
	.param .u32 _Z17convolutionRowGPUPfS_S_iii_param_5
)
{
	.reg .pred 	%p<55>;
	.reg .b32 	%r<74>;
	.reg .b32 	%f<87>;
	.reg .b64 	%rd<47>;

	ld.param.u64 	%rd6, [_Z17convolutionRowGPUPfS_S_iii_param_0];
	ld.param.u64 	%rd7, [_Z17convolutionRowGPUPfS_S_iii_param_1];
	ld.param.u64 	%rd8, [_Z17convolutionRowGPUPfS_S_iii_param_2];
	ld.param.u32 	%r33, [_Z17convolutionRowGPUPfS_S_iii_param_3];
	ld.param.u32 	%r35, [_Z17convolutionRowGPUPfS_S_iii_param_4];
	ld.param.u32 	%r34, [_Z17convolutionRowGPUPfS_S_iii_param_5];
	cvta.to.global.u64 	%rd1, %rd8;
	cvta.to.global.u64 	%rd2, %rd7;
	mov.u32 	%r1, %tid.x;
	mov.u32 	%r2, %tid.y;
	setp.ge.s32 	%p1, %r1, %r33;
	setp.ge.s32 	%p2, %r2, %r35;
	or.pred  	%p3, %p1, %p2;
	@%p3 bra 	$L__BB0_41;
	setp.lt.s32 	%p4, %r34, 0;
	mov.f32 	%f82, 0f00000000;
	@%p4 bra 	$L__BB0_40;
	neg.s32 	%r72, %r34;
	mul.lo.s32 	%r4, %r33, %r2;
	setp.lt.u32 	%p5, %r34, 4;
	mov.f32 	%f82, 0f00000000;
	@%p5 bra 	$L__BB0_22;
	shl.b32 	%r68, %r34, 1;
	sub.s32 	%r70, 3, %r34;
	and.b32  	%r36, %r68, -8;
	neg.s32 	%r69, %r36;
	sub.s32 	%r67, %r1, %r34;
	add.s32 	%r37, %r1, %r4;
	sub.s32 	%r66, %r37, %r34;
	mov.f32 	%f82, 0f00000000;
$L__BB0_4:
	.pragma "nounroll";
	setp.lt.s32 	%p6, %r67, 0;
	setp.ge.s32 	%p7, %r67, %r33;
	mul.wide.s32 	%rd9, %r68, 4;
	add.s64 	%rd3, %rd1, %rd9;
	or.pred  	%p8, %p6, %p7;
	@%p8 bra 	$L__BB0_6;
	mul.wide.u32 	%rd10, %r66, 4;
	add.s64 	%rd11, %rd2, %rd10;
	ld.global.f32 	%f38, [%rd11];
	ld.global.f32 	%f39, [%rd3];
	fma.rn.f32 	%f82, %f38, %f39, %f82;
$L__BB0_6:
	add.s32 	%r38, %r67, 1;
	setp.lt.s32 	%p9, %r38, 0;
	setp.ge.s32 	%p10, %r38, %r33;
	or.pred  	%p11, %p9, %p10;
	@%p11 bra 	$L__BB0_8;
	add.s32 	%r39, %r66, 1;
	mul.wide.u32 	%rd12, %r39, 4;
	add.s64 	%rd13, %rd2, %rd12;
	ld.global.f32 	%f40, [%rd13];
	ld.global.f32 	%f41, [%rd3+-4];
	fma.rn.f32 	%f82, %f40, %f41, %f82;
$L__BB0_8:
	add.s32 	%r40, %r67, 2;
	setp.lt.s32 	%p12, %r40, 0;
	setp.ge.s32 	%p13, %r40, %r33;
	or.pred  	%p14, %p12, %p13;
	@%p14 bra 	$L__BB0_10;
	add.s32 	%r41, %r66, 2;
	mul.wide.u32 	%rd14, %r41, 4;
	add.s64 	%rd15, %rd2, %rd14;
	ld.global.f32 	%f42, [%rd15];
	ld.global.f32 	%f43, [%rd3+-8];
	fma.rn.f32 	%f82, %f42, %f43, %f82;
$L__BB0_10:
	add.s32 	%r42, %r67, 3;
	setp.lt.s32 	%p15, %r42, 0;
	setp.ge.s32 	%p16, %r42, %r33;
	or.pred  	%p17, %p15, %p16;
	@%p17 bra 	$L__BB0_12;
	add.s32 	%r43, %r66, 3;
	mul.wide.u32 	%rd16, %r43, 4;
	add.s64 	%rd17, %rd2, %rd16;
	ld.global.f32 	%f44, [%rd17];
	ld.global.f32 	%f45, [%rd3+-12];
	fma.rn.f32 	%f82, %f44, %f45, %f82;
$L__BB0_12:
	add.s32 	%r44, %r67, 4;
	setp.lt.s32 	%p18, %r44, 0;
	setp.ge.s32 	%p19, %r44, %r33;
	or.pred  	%p20, %p18, %p19;
	@%p20 bra 	$L__BB0_14;
	add.s32 	%r45, %r66, 4;
	mul.wide.u32 	%rd18, %r45, 4;
	add.s64 	%rd19, %rd2, %rd18;
	ld.global.f32 	%f46, [%rd19];
	ld.global.f32 	%f47, [%rd3+-16];
	fma.rn.f32 	%f82, %f46, %f47, %f82;
$L__BB0_14:
	add.s32 	%r46, %r67, 5;
	setp.lt.s32 	%p21, %r46, 0;
	setp.ge.s32 	%p22, %r46, %r33;
	or.pred  	%p23, %p21, %p22;
	@%p23 bra 	$L__BB0_16;
	add.s32 	%r47, %r66, 5;
	mul.wide.u32 	%rd20, %r47, 4;
	add.s64 	%rd21, %rd2, %rd20;
	ld.global.f32 	%f48, [%rd21];
	ld.global.f32 	%f49, [%rd3+-20];
	fma.rn.f32 	%f82, %f48, %f49, %f82;
$L__BB0_16:
	add.s32 	%r48, %r67, 6;
	setp.lt.s32 	%p24, %r48, 0;
	setp.ge.s32 	%p25, %r48, %r33;
	or.pred  	%p26, %p24, %p25;
	@%p26 bra 	$L__BB0_18;
	add.s32 	%r49, %r66, 6;
	mul.wide.u32 	%rd22, %r49, 4;
	add.s64 	%rd23, %rd2, %rd22;
	ld.global.f32 	%f50, [%rd23];
	ld.global.f32 	%f51, [%rd3+-24];
	fma.rn.f32 	%f82, %f50, %f51, %f82;
$L__BB0_18:
	add.s32 	%r50, %r67, 7;
	setp.lt.s32 	%p27, %r50, 0;
	setp.ge.s32 	%p28, %r50, %r33;
	or.pred  	%p29, %p27, %p28;
	@%p29 bra 	$L__BB0_20;
	add.s32 	%r51, %r66, 7;
	mul.wide.u32 	%rd24, %r51, 4;
	add.s64 	%rd25, %rd2, %rd24;
	ld.global.f32 	%f52, [%rd25];
	ld.global.f32 	%f53, [%rd3+-28];
	fma.rn.f32 	%f82, %f52, %f53, %f82;
$L__BB0_20:
	add.s32 	%r70, %r70, 8;
	add.s32 	%r69, %r69, 8;
	add.s32 	%r68, %r68, -8;
	add.s32 	%r67, %r67, 8;
	add.s32 	%r66, %r66, 8;
	setp.ne.s32 	%p30, %r69, 0;
	@%p30 bra 	$L__BB0_4;
	add.s32 	%r72, %r70, -3;
$L__BB0_22:
	shl.b32 	%r52, %r34, 1;
	and.b32  	%r53, %r52, 6;
	setp.lt.u32 	%p31, %r53, 3;
	@%p31 bra 	$L__BB0_32;
	add.s32 	%r22, %r72, %r1;
	setp.lt.s32 	%p32, %r22, 0;
	setp.ge.s32 	%p33, %r22, %r33;
	sub.s32 	%r54, %r34, %r72;
	mul.wide.s32 	%rd26, %r54, 4;
	add.s64 	%rd4, %rd1, %rd26;
	or.pred  	%p34, %p32, %p33;
	@%p34 bra 	$L__BB0_25;
	add.s32 	%r55, %r22, %r4;
	mul.wide.u32 	%rd27, %r55, 4;
	add.s64 	%rd28, %rd2, %rd27;
	ld.global.f32 	%f54, [%rd28];
	ld.global.f32 	%f55, [%rd4];
	fma.rn.f32 	%f82, %f54, %f55, %f82;
$L__BB0_25:
	add.s32 	%r23, %r22, 1;
	setp.lt.s32 	%p35, %r23, 0;
	setp.ge.s32 	%p36, %r23, %r33;
	or.pred  	%p37, %p35, %p36;
	@%p37 bra 	$L__BB0_27;
	add.s32 	%r56, %r23, %r4;
	mul.wide.u32 	%rd29, %r56, 4;
	add.s64 	%rd30, %rd2, %rd29;
	ld.global.f32 	%f56, [%rd30];
	ld.global.f32 	%f57, [%rd4+-4];
	fma.rn.f32 	%f82, %f56, %f57, %f82;
$L__BB0_27:
	add.s32 	%r24, %r22, 2;
	setp.lt.s32 	%p38, %r24, 0;
	setp.ge.s32 	%p39, %r24, %r33;
	or.pred  	%p40, %p38, %p39;
	@%p40 bra 	$L__BB0_29;
	add.s32 	%r57, %r24, %r4;
	mul.wide.u32 	%rd31, %r57, 4;
	add.s64 	%rd32, %rd2, %rd31;
	ld.global.f32 	%f58, [%rd32];
	ld.global.f32 	%f59, [%rd4+-8];
	fma.rn.f32 	%f82, %f58, %f59, %f82;
$L__BB0_29:
	add.s32 	%r25, %r22, 3;
	setp.lt.s32 	%p41, %r25, 0;
	setp.ge.s32 	%p42, %r25, %r33;
	or.pred  	%p43, %p41, %p42;
	@%p43 bra 	$L__BB0_31;
	add.s32 	%r58, %r25, %r4;
	mul.wide.u32 	%rd33, %r58, 4;
	add.s64 	%rd34, %rd2, %rd33;
	ld.global.f32 	%f60, [%rd34];
	ld.global.f32 	%f61, [%rd4+-12];
	fma.rn.f32 	%f82, %f60, %f61, %f82;
$L__BB0_31:
	add.s32 	%r72, %r72, 4;
$L__BB0_32:
	and.b32  	%r59, %r34, 1;
	setp.eq.b32 	%p44, %r59, 1;
	not.pred 	%p45, %p44;
	@%p45 bra 	$L__BB0_38;
	add.s32 	%r28, %r72, %r1;
	setp.lt.s32 	%p46, %r28, 0;
	setp.ge.s32 	%p47, %r28, %r33;
	sub.s32 	%r60, %r34, %r72;
	mul.wide.s32 	%rd35, %r60, 4;
	add.s64 	%rd5, %rd1, %rd35;
	or.pred  	%p48, %p46, %p47;
	@%p48 bra 	$L__BB0_35;
	add.s32 	%r61, %r28, %r4;
	mul.wide.u32 	%rd36, %r61, 4;
	add.s64 	%rd37, %rd2, %rd36;
	ld.global.f32 	%f62, [%rd37];
	ld.global.f32 	%f63, [%rd5];
	fma.rn.f32 	%f82, %f62, %f63, %f82;
$L__BB0_35:
	add.s32 	%r29, %r28, 1;
	setp.lt.s32 	%p49, %r29, 0;
	setp.ge.s32 	%p50, %r29, %r33;
	or.pred  	%p51, %p49, %p50;
	@%p51 bra 	$L__BB0_37;
	add.s32 	%r62, %r29, %r4;
	mul.wide.u32 	%rd38, %r62, 4;
	add.s64 	%rd39, %rd2, %rd38;
	ld.global.f32 	%f64, [%rd39];
	ld.global.f32 	%f65, [%rd5+-4];
	fma.rn.f32 	%f82, %f64, %f65, %f82;
$L__BB0_37:
	add.s32 	%r72, %r72, 2;
$L__BB0_38:
	add.s32 	%r32, %r72, %r1;
	setp.lt.s32 	%p52, %r32, 0;
	setp.ge.s32 	%p53, %r32, %r33;
	or.pred  	%p54, %p52, %p53;
	@%p54 bra 	$L__BB0_40;
	add.s32 	%r63, %r32, %r4;
	mul.wide.u32 	%rd40, %r63, 4;
	add.s64 	%rd41, %rd2, %rd40;
	ld.global.f32 	%f66, [%rd41];
	sub.s32 	%r64, %r34, %r72;
	mul.wide.s32 	%rd42, %r64, 4;
	add.s64 	%rd43, %rd1, %rd42;
	ld.global.f32 	%f67, [%rd43];
	fma.rn.f32 	%f82, %f66, %f67, %f82;
$L__BB0_40:
	mad.lo.s32 	%r65, %r33, %r2, %r1;
	cvta.to.global.u64 	%rd44, %rd6;
	mul.wide.u32 	%rd45, %r65, 4;
	add.s64 	%rd46, %rd44, %rd45;
	st.global.f32 	[%rd46], %f82;
$L__BB0_41:
	ret;

}
	// .globl	_Z20convolutionColumnGPUPfS_S_iii
.visible .entry _Z20convolutionColumnGPUPfS_S_iii(
	.param .u64 .ptr .align 1 _Z20convolutionColumnGPUPfS_S_iii_param_0,
	.param .u64 .ptr .align 1 _Z20convolutionColumnGPUPfS_S_iii_param_1,
	.param .u64 .ptr .align 1 _Z20convolutionColumnGPUPfS_S_iii_param_2,
	.param .u32 _Z20convolutionColumnGPUPfS_S_iii_param_3,
	.param .u32 _Z20convolutionColumnGPUPfS_S_iii_param_4,
	.param .u32 _Z20convolutionColumnGPUPfS_S_iii_param_5
)
{
	.reg .pred 	%p<55>;
	.reg .b32 	%r<102>;
	.reg .b32 	%f<87>;
	.reg .b64 	%rd<47>;

	ld.param.u64 	%rd6, [_Z20convolutionColumnGPUPfS_S_iii_param_0];
	ld.param.u64 	%rd7, [_Z20convolutionColumnGPUPfS_S_iii_param_1];
	ld.param.u64 	%rd8, [_Z20convolutionColumnGPUPfS_S_iii_param_2];
	ld.param.u32 	%r54, [_Z20convolutionColumnGPUPfS_S_iii_param_3];
	ld.param.u32 	%r56, [_Z20convolutionColumnGPUPfS_S_iii_param_4];
	ld.param.u32 	%r55, [_Z20convolutionColumnGPUPfS_S_iii_param_5];
	cvta.to.global.u64 	%rd1, %rd8;
	cvta.to.global.u64 	%rd2, %rd7;
	mov.u32 	%r1, %tid.x;
	mov.u32 	%r2, %tid.y;
	setp.ge.s32 	%p1, %r1, %r54;
	setp.ge.s32 	%p2, %r2, %r56;
	or.pred  	%p3, %p1, %p2;
	@%p3 bra 	$L__BB1_41;
	setp.lt.s32 	%p4, %r55, 0;
	mov.f32 	%f82, 0f00000000;
	@%p4 bra 	$L__BB1_40;
	neg.s32 	%r100, %r55;
	setp.lt.u32 	%p5, %r55, 4;
	mov.f32 	%f82, 0f00000000;
	@%p5 bra 	$L__BB1_22;
	shl.b32 	%r96, %r55, 1;
	sub.s32 	%r98, 3, %r55;
	and.b32  	%r57, %r96, -8;
	neg.s32 	%r97, %r57;
	sub.s32 	%r95, %r2, %r55;
	mul.lo.s32 	%r58, %r54, %r95;
	add.s32 	%r59, %r58, %r54;
	add.s32 	%r94, %r1, %r59;
	shl.b32 	%r9, %r54, 3;
	add.s32 	%r60, %r95, 2;
	mad.lo.s32 	%r93, %r54, %r60, %r1;
	add.s32 	%r61, %r95, 3;
	mad.lo.s32 	%r92, %r54, %r61, %r1;
	add.s32 	%r62, %r95, 4;
	mad.lo.s32 	%r91, %r54, %r62, %r1;
	add.s32 	%r63, %r95, 5;
	mad.lo.s32 	%r90, %r54, %r63, %r1;
	add.s32 	%r64, %r95, 6;
	mad.lo.s32 	%r89, %r54, %r64, %r1;
	add.s32 	%r65, %r95, 7;
	mad.lo.s32 	%r88, %r54, %r65, %r1;
	add.s32 	%r87, %r1, %r58;
	mov.f32 	%f82, 0f00000000;
$L__BB1_4:
	.pragma "nounroll";
	setp.lt.s32 	%p6, %r95, 0;
	setp.ge.s32 	%p7, %r95, %r54;
	mul.wide.s32 	%rd9, %r96, 4;
	add.s64 	%rd3, %rd1, %rd9;
	or.pred  	%p8, %p6, %p7;
	@%p8 bra 	$L__BB1_6;
	mul.wide.u32 	%rd10, %r87, 4;
	add.s64 	%rd11, %rd2, %rd10;
	ld.global.f32 	%f38, [%rd11];
	ld.global.f32 	%f39, [%rd3];
	fma.rn.f32 	%f82, %f38, %f39, %f82;
$L__BB1_6:
	add.s32 	%r66, %r95, 1;
	setp.lt.s32 	%p9, %r66, 0;
	setp.ge.s32 	%p10, %r66, %r54;
	or.pred  	%p11, %p9, %p10;
	@%p11 bra 	$L__BB1_8;
	mul.wide.u32 	%rd12, %r94, 4;
	add.s64 	%rd13, %rd2, %rd12;
	ld.global.f32 	%f40, [%rd13];
	ld.global.f32 	%f41, [%rd3+-4];
	fma.rn.f32 	%f82, %f40, %f41, %f82;
$L__BB1_8:
	add.s32 	%r67, %r95, 2;
	setp.lt.s32 	%p12, %r67, 0;
	setp.ge.s32 	%p13, %r67, %r54;
	or.pred  	%p14, %p12, %p13;
	@%p14 bra 	$L__BB1_10;
	mul.wide.u32 	%rd14, %r93, 4;
	add.s64 	%rd15, %rd2, %rd14;
	ld.global.f32 	%f42, [%rd15];
	ld.global.f32 	%f43, [%rd3+-8];
	fma.rn.f32 	%f82, %f42, %f43, %f82;
$L__BB1_10:
	add.s32 	%r68, %r95, 3;
	setp.lt.s32 	%p15, %r68, 0;
	setp.ge.s32 	%p16, %r68, %r54;
	or.pred  	%p17, %p15, %p16;
	@%p17 bra 	$L__BB1_12;
	mul.wide.u32 	%rd16, %r92, 4;
	add.s64 	%rd17, %rd2, %rd16;
	ld.global.f32 	%f44, [%rd17];
	ld.global.f32 	%f45, [%rd3+-12];
	fma.rn.f32 	%f82, %f44, %f45, %f82;
$L__BB1_12:
	add.s32 	%r69, %r95, 4;
	setp.lt.s32 	%p18, %r69, 0;
	setp.ge.s32 	%p19, %r69, %r54;
	or.pred  	%p20, %p18, %p19;
	@%p20 bra 	$L__BB1_14;
	mul.wide.u32 	%rd18, %r91, 4;
	add.s64 	%rd19, %rd2, %rd18;
	ld.global.f32 	%f46, [%rd19];
	ld.global.f32 	%f47, [%rd3+-16];
	fma.rn.f32 	%f82, %f46, %f47, %f82;
$L__BB1_14:
	add.s32 	%r70, %r95, 5;
	setp.lt.s32 	%p21, %r70, 0;
	setp.ge.s32 	%p22, %r70, %r54;
	or.pred  	%p23, %p21, %p22;
	@%p23 bra 	$L__BB1_16;
	mul.wide.u32 	%rd20, %r90, 4;
	add.s64 	%rd21, %rd2, %rd20;
	ld.global.f32 	%f48, [%rd21];
	ld.global.f32 	%f49, [%rd3+-20];
	fma.rn.f32 	%f82, %f48, %f49, %f82;
$L__BB1_16:
	add.s32 	%r71, %r95, 6;
	setp.lt.s32 	%p24, %r71, 0;
	setp.ge.s32 	%p25, %r71, %r54;
	or.pred  	%p26, %p24, %p25;
	@%p26 bra 	$L__BB1_18;
	mul.wide.u32 	%rd22, %r89, 4;
	add.s64 	%rd23, %rd2, %rd22;
	ld.global.f32 	%f50, [%rd23];
	ld.global.f32 	%f51, [%rd3+-24];
	fma.rn.f32 	%f82, %f50, %f51, %f82;
$L__BB1_18:
	add.s32 	%r72, %r95, 7;
	setp.lt.s32 	%p27, %r72, 0;
	setp.ge.s32 	%p28, %r72, %r54;
	or.pred  	%p29, %p27, %p28;
	@%p29 bra 	$L__BB1_20;
	mul.wide.u32 	%rd24, %r88, 4;
	add.s64 	%rd25, %rd2, %rd24;
	ld.global.f32 	%f52, [%rd25];
	ld.global.f32 	%f53, [%rd3+-28];
	fma.rn.f32 	%f82, %f52, %f53, %f82;
$L__BB1_20:
	add.s32 	%r98, %r98, 8;
	add.s32 	%r97, %r97, 8;
	add.s32 	%r96, %r96, -8;
	add.s32 	%r95, %r95, 8;
	add.s32 	%r94, %r94, %r9;
	add.s32 	%r93, %r93, %r9;
	add.s32 	%r92, %r92, %r9;
	add.s32 	%r91, %r91, %r9;
	add.s32 	%r90, %r90, %r9;
	add.s32 	%r89, %r89, %r9;
	add.s32 	%r88, %r88, %r9;
	add.s32 	%r87, %r87, %r9;
	setp.ne.s32 	%p30, %r97, 0;
	@%p30 bra 	$L__BB1_4;
	add.s32 	%r100, %r98, -3;
$L__BB1_22:
	shl.b32 	%r73, %r55, 1;
	and.b32  	%r74, %r73, 6;
	setp.lt.u32 	%p31, %r74, 3;
	@%p31 bra 	$L__BB1_32;
	add.s32 	%r43, %r100, %r2;
	setp.lt.s32 	%p32, %r43, 0;
	setp.ge.s32 	%p33, %r43, %r54;
	sub.s32 	%r75, %r55, %r100;
	mul.wide.s32 	%rd26, %r75, 4;
	add.s64 	%rd4, %rd1, %rd26;
	or.pred  	%p34, %p32, %p33;
	@%p34 bra 	$L__BB1_25;
	mad.lo.s32 	%r76, %r43, %r54, %r1;
	mul.wide.u32 	%rd27, %r76, 4;
	add.s64 	%rd28, %rd2, %rd27;
	ld.global.f32 	%f54, [%rd28];
	ld.global.f32 	%f55, [%rd4];
	fma.rn.f32 	%f82, %f54, %f55, %f82;
$L__BB1_25:
	add.s32 	%r44, %r43, 1;
	setp.lt.s32 	%p35, %r44, 0;
	setp.ge.s32 	%p36, %r44, %r54;
	or.pred  	%p37, %p35, %p36;
	@%p37 bra 	$L__BB1_27;
	mad.lo.s32 	%r77, %r44, %r54, %r1;
	mul.wide.u32 	%rd29, %r77, 4;
	add.s64 	%rd30, %rd2, %rd29;
	ld.global.f32 	%f56, [%rd30];
	ld.global.f32 	%f57, [%rd4+-4];
	fma.rn.f32 	%f82, %f56, %f57, %f82;
$L__BB1_27:
	add.s32 	%r45, %r43, 2;
	setp.lt.s32 	%p38, %r45, 0;
	setp.ge.s32 	%p39, %r45, %r54;
	or.pred  	%p40, %p38, %p39;
	@%p40 bra 	$L__BB1_29;
	mad.lo.s32 	%r78, %r45, %r54, %r1;
	mul.wide.u32 	%rd31, %r78, 4;
	add.s64 	%rd32, %rd2, %rd31;
	ld.global.f32 	%f58, [%rd32];
	ld.global.f32 	%f59, [%rd4+-8];
	fma.rn.f32 	%f82, %f58, %f59, %f82;
$L__BB1_29:
	add.s32 	%r46, %r43, 3;
	setp.lt.s32 	%p41, %r46, 0;
	setp.ge.s32 	%p42, %r46, %r54;
	or.pred  	%p43, %p41, %p42;
	@%p43 bra 	$L__BB1_31;
	mad.lo.s32 	%r79, %r46, %r54, %r1;
	mul.wide.u32 	%rd33, %r79, 4;
	add.s64 	%rd34, %rd2, %rd33;
	ld.global.f32 	%f60, [%rd34];
	ld.global.f32 	%f61, [%rd4+-12];
	fma.rn.f32 	%f82, %f60, %f61, %f82;
$L__BB1_31:
	add.s32 	%r100, %r100, 4;
$L__BB1_32:
	and.b32  	%r80, %r55, 1;
	setp.eq.b32 	%p44, %r80, 1;
	not.pred 	%p45, %p44;
	@%p45 bra 	$L__BB1_38;
	add.s32 	%r49, %r100, %r2;
	setp.lt.s32 	%p46, %r49, 0;
	setp.ge.s32 	%p47, %r49, %r54;
	sub.s32 	%r81, %r55, %r100;
	mul.wide.s32 	%rd35, %r81, 4;
	add.s64 	%rd5, %rd1, %rd35;
	or.pred  	%p48, %p46, %p47;
	@%p48 bra 	$L__BB1_35;
	mad.lo.s32 	%r82, %r49, %r54, %r1;
	mul.wide.u32 	%rd36, %r82, 4;
	add.s64 	%rd37, %rd2, %rd36;
	ld.global.f32 	%f62, [%rd37];
	ld.global.f32 	%f63, [%rd5];
	fma.rn.f32 	%f82, %f62, %f63, %f82;
$L__BB1_35:
	add.s32 	%r50, %r49, 1;
	setp.lt.s32 	%p49, %r50, 0;
	setp.ge.s32 	%p50, %r50, %r54;
	or.pred  	%p51, %p49, %p50;
	@%p51 bra 	$L__BB1_37;
	mad.lo.s32 	%r83, %r50, %r54, %r1;
	mul.wide.u32 	%rd38, %r83, 4;
	add.s64 	%rd39, %rd2, %rd38;
	ld.global.f32 	%f64, [%rd39];
	ld.global.f32 	%f65, [%rd5+-4];
	fma.rn.f32 	%f82, %f64, %f65, %f82;
$L__BB1_37:
	add.s32 	%r100, %r100, 2;
$L__BB1_38:
	add.s32 	%r53, %r100, %r2;
	setp.lt.s32 	%p52, %r53, 0;
	setp.ge.s32 	%p53, %r53, %r54;
	or.pred  	%p54, %p52, %p53;
	@%p54 bra 	$L__BB1_40;
	mad.lo.s32 	%r84, %r53, %r54, %r1;
	mul.wide.u32 	%rd40, %r84, 4;
	add.s64 	%rd41, %rd2, %rd40;
	ld.global.f32 	%f66, [%rd41];
	sub.s32 	%r85, %r55, %r100;
	mul.wide.s32 	%rd42, %r85, 4;
	add.s64 	%rd43, %rd1, %rd42;
	ld.global.f32 	%f67, [%rd43];
	fma.rn.f32 	%f82, %f66, %f67, %f82;
$L__BB1_40:
	mad.lo.s32 	%r86, %r54, %r2, %r1;
	cvta.to.global.u64 	%rd44, %rd6;
	mul.wide.u32 	%rd45, %r86, 4;
	add.s64 	%rd46, %rd44, %rd45;
	st.global.f32 	[%rd46], %f82;
$L__BB1_41:
	ret;

}


// ===== COMPILED SASS (sm_100) =====

	.target	sm_100

	.elftype	@"ET_EXEC"


//--------------------- .note.nv.tkinfo           --------------------------
	.section	.note.nv.tkinfo,"",@"SHT_NOTE"
	.sectionflags	@"SHF_NOTE_NV_TKINFO"
	.tkinfo
        /*0018*/ 	.word	0x00000002
        /*0030*/ 	.string	""
        /*0030*/ 	.string	"ptxas"
        /*0030*/ 	.string	"Cuda compilation tools, release 13.0, V13.0.88"
        /*0030*/ 	.string	"Build cuda_13.0.r13.0/compiler.36424714_0"
        /*0030*/ 	.string	"-arch sm_100 -m 64 "



//--------------------- .note.nv.cuinfo           --------------------------
	.section	.note.nv.cuinfo,"",@"SHT_NOTE"
	.sectionflags	@"SHF_NOTE_NV_CUINFO"
        /*0018*/ 	.short	0x0002
        /*001a*/ 	.short	0x0064
        /*001c*/ 	.short	0x0082
	.zero		2


//--------------------- .nv.info                  --------------------------
	.section	.nv.info,"",@"SHT_CUDA_INFO"
	.align	4


	//----- nvinfo : EIATTR_REGCOUNT
	.align		4
        /*0000*/ 	.byte	0x04, 0x2f
        /*0002*/ 	.short	(.L_1 - .L_0)
	.align		4
.L_0:
        /*0004*/ 	.word	index@(_Z17convolutionRowGPUPfS_S_iii)
        /*0008*/ 	.word	0x00000020


	//----- nvinfo : EIATTR_FRAME_SIZE
	.align		4
.L_1:
        /*000c*/ 	.byte	0x04, 0x11
        /*000e*/ 	.short	(.L_3 - .L_2)
	.align		4
.L_2:
        /*0010*/ 	.word	index@(_Z17convolutionRowGPUPfS_S_iii)
        /*0014*/ 	.word	0x00000000


	//----- nvinfo : EIATTR_REGCOUNT
	.align		4
.L_3:
        /*0018*/ 	.byte	0x04, 0x2f
        /*001a*/ 	.short	(.L_5 - .L_4)
	.align		4
.L_4:
        /*001c*/ 	.word	index@(_Z20convolutionColumnGPUPfS_S_iii)
        /*0020*/ 	.word	0x00000020


	//----- nvinfo : EIATTR_FRAME_SIZE
	.align		4
.L_5:
        /*0024*/ 	.byte	0x04, 0x11
        /*0026*/ 	.short	(.L_7 - .L_6)
	.align		4
.L_6:
        /*0028*/ 	.word	index@(_Z20convolutionColumnGPUPfS_S_iii)
        /*002c*/ 	.word	0x00000000


	//----- nvinfo : EIATTR_MIN_STACK_SIZE
	.align		4
.L_7:
        /*0030*/ 	.byte	0x04, 0x12
        /*0032*/ 	.short	(.L_9 - .L_8)
	.align		4
.L_8:
        /*0034*/ 	.word	index@(_Z20convolutionColumnGPUPfS_S_iii)
        /*0038*/ 	.word	0x00000000


	//----- nvinfo : EIATTR_MIN_STACK_SIZE
	.align		4
.L_9:
        /*003c*/ 	.byte	0x04, 0x12
        /*003e*/ 	.short	(.L_11 - .L_10)
	.align		4
.L_10:
        /*0040*/ 	.word	index@(_Z17convolutionRowGPUPfS_S_iii)
        /*0044*/ 	.word	0x00000000
.L_11:


//--------------------- .nv.compat                --------------------------
	.section	.nv.compat,"",@"SHT_CUDA_COMPAT_INFO"
	.align	4
        /*0000*/ 	.byte	0x02, 0x09, 0x00, 0x00, 0x02, 0x02, 0x01, 0x00, 0x02, 0x05, 0x05, 0x00, 0x03, 0x07, 0x01, 0x01
        /*0010*/ 	.byte	0x02, 0x03, 0x00, 0x00, 0x02, 0x06, 0x01, 0x00, 0x04, 0x0b, 0x08, 0x00, 0x09, 0x00, 0x00, 0x00
        /*0020*/ 	.byte	0x00, 0x00, 0x00, 0x00


//--------------------- .nv.info._Z20convolutionColumnGPUPfS_S_iii --------------------------
	.section	.nv.info._Z20convolutionColumnGPUPfS_S_iii,"",@"SHT_CUDA_INFO"
	.sectionflags	@""
	.align	4


	//----- nvinfo : EIATTR_CUDA_API_VERSION
	.align		4
        /*0000*/ 	.byte	0x04, 0x37
        /*0002*/ 	.short	(.L_13 - .L_12)
.L_12:
        /*0004*/ 	.word	0x00000082


	//----- nvinfo : EIATTR_KPARAM_INFO
	.align		4
.L_13:
        /*0008*/ 	.byte	0x04, 0x17
        /*000a*/ 	.short	(.L_15 - .L_14)
.L_14:
        /*000c*/ 	.word	0x00000000
        /*0010*/ 	.short	0x0005
        /*0012*/ 	.short	0x0020
        /*0014*/ 	.byte	0x00, 0xf0, 0x11, 0x00


	//----- nvinfo : EIATTR_KPARAM_INFO
	.align		4
.L_15:
        /*0018*/ 	.byte	0x04, 0x17
        /*001a*/ 	.short	(.L_17 - .L_16)
.L_16:
        /*001c*/ 	.word	0x00000000
        /*0020*/ 	.short	0x0004
        /*0022*/ 	.short	0x001c
        /*0024*/ 	.byte	0x00, 0xf0, 0x11, 0x00


	//----- nvinfo : EIATTR_KPARAM_INFO
	.align		4
.L_17:
        /*0028*/ 	.byte	0x04, 0x17
        /*002a*/ 	.short	(.L_19 - .L_18)
.L_18:
        /*002c*/ 	.word	0x00000000
        /*0030*/ 	.short	0x0003
        /*0032*/ 	.short	0x0018
        /*0034*/ 	.byte	0x00, 0xf0, 0x11, 0x00


	//----- nvinfo : EIATTR_KPARAM_INFO
	.align		4
.L_19:
        /*0038*/ 	.byte	0x04, 0x17
        /*003a*/ 	.short	(.L_21 - .L_20)
.L_20:
        /*003c*/ 	.word	0x00000000
        /*0040*/ 	.short	0x0002
        /*0042*/ 	.short	0x0010
        /*0044*/ 	.byte	0x00, 0xf5, 0x21, 0x00


	//----- nvinfo : EIATTR_KPARAM_INFO
	.align		4
.L_21:
        /*0048*/ 	.byte	0x04, 0x17
        /*004a*/ 	.short	(.L_23 - .L_22)
.L_22:
        /*004c*/ 	.word	0x00000000
        /*0050*/ 	.short	0x0001
        /*0052*/ 	.short	0x0008
        /*0054*/ 	.byte	0x00, 0xf5, 0x21, 0x00


	//----- nvinfo : EIATTR_KPARAM_INFO
	.align		4
.L_23:
        /*0058*/ 	.byte	0x04, 0x17
        /*005a*/ 	.short	(.L_25 - .L_24)
.L_24:
        /*005c*/ 	.word	0x00000000
        /*0060*/ 	.short	0x0000
        /*0062*/ 	.short	0x0000
        /*0064*/ 	.byte	0x00, 0xf5, 0x21, 0x00


	//----- nvinfo : EIATTR_SPARSE_MMA_MASK
	.align		4
.L_25:
        /*0068*/ 	.byte	0x03, 0x50
        /*006a*/ 	.short	0x0000


	//----- nvinfo : EIATTR_MAXREG_COUNT
	.align		4
        /*006c*/ 	.byte	0x03, 0x1b
        /*006e*/ 	.short	0x00ff


	//----- nvinfo : EIATTR_MERCURY_ISA_VERSION
	.align		4
        /*0070*/ 	.byte	0x03, 0x5f
        /*0072*/ 	.short	0x0101


	//----- nvinfo : EIATTR_VRC_CTA_INIT_COUNT
	.align		4
        /*0074*/ 	.byte	0x02, 0x4a
	.zero		1
	.zero		1


	//----- nvinfo : EIATTR_EXIT_INSTR_OFFSETS
	.align		4
        /*0078*/ 	.byte	0x04, 0x1c
        /*007a*/ 	.short	(.L_27 - .L_26)


	//   ....[0]....
.L_26:
        /*007c*/ 	.word	0x00000070


	//   ....[1]....
        /*0080*/ 	.word	0x00000d20


	//----- nvinfo : EIATTR_CRS_STACK_SIZE
	.align		4
.L_27:
        /*0084*/ 	.byte	0x04, 0x1e
        /*0086*/ 	.short	(.L_29 - .L_28)
.L_28:
        /*0088*/ 	.word	0x00000000


	//----- nvinfo : EIATTR_CBANK_PARAM_SIZE
	.align		4
.L_29:
        /*008c*/ 	.byte	0x03, 0x19
        /*008e*/ 	.short	0x0024


	//----- nvinfo : EIATTR_PARAM_CBANK
	.align		4
        /*0090*/ 	.byte	0x04, 0x0a
        /*0092*/ 	.short	(.L_31 - .L_30)
	.align		4
.L_30:
        /*0094*/ 	.word	index@(.nv.constant0._Z20convolutionColumnGPUPfS_S_iii)
        /*0098*/ 	.short	0x0380
        /*009a*/ 	.short	0x0024


	//----- nvinfo : EIATTR_SW_WAR
	.align		4
.L_31:
        /*009c*/ 	.byte	0x04, 0x36
        /*009e*/ 	.short	(.L_33 - .L_32)
.L_32:
        /*00a0*/ 	.word	0x00000008
.L_33:


//--------------------- .nv.info._Z17convolutionRowGPUPfS_S_iii --------------------------
	.section	.nv.info._Z17convolutionRowGPUPfS_S_iii,"",@"SHT_CUDA_INFO"
	.sectionflags	@""
	.align	4


	//----- nvinfo : EIATTR_CUDA_API_VERSION
	.align		4
        /*0000*/ 	.byte	0x04, 0x37
        /*0002*/ 	.short	(.L_35 - .L_34)
.L_34:
        /*0004*/ 	.word	0x00000082


	//----- nvinfo : EIATTR_KPARAM_INFO
	.align		4
.L_35:
        /*0008*/ 	.byte	0x04, 0x17
        /*000a*/ 	.short	(.L_37 - .L_36)
.L_36:
        /*000c*/ 	.word	0x00000000
        /*0010*/ 	.short	0x0005
        /*0012*/ 	.short	0x0020
        /*0014*/ 	.byte	0x00, 0xf0, 0x11, 0x00


	//----- nvinfo : EIATTR_KPARAM_INFO
	.align		4
.L_37:
        /*0018*/ 	.byte	0x04, 0x17
        /*001a*/ 	.short	(.L_39 - .L_38)
.L_38:
        /*001c*/ 	.word	0x00000000
        /*0020*/ 	.short	0x0004
        /*0022*/ 	.short	0x001c
        /*0024*/ 	.byte	0x00, 0xf0, 0x11, 0x00


	//----- nvinfo : EIATTR_KPARAM_INFO
	.align		4
.L_39:
        /*0028*/ 	.byte	0x04, 0x17
        /*002a*/ 	.short	(.L_41 - .L_40)
.L_40:
        /*002c*/ 	.word	0x00000000
        /*0030*/ 	.short	0x0003
        /*0032*/ 	.short	0x0018
        /*0034*/ 	.byte	0x00, 0xf0, 0x11, 0x00


	//----- nvinfo : EIATTR_KPARAM_INFO
	.align		4
.L_41:
        /*0038*/ 	.byte	0x04, 0x17
        /*003a*/ 	.short	(.L_43 - .L_42)
.L_42:
        /*003c*/ 	.word	0x00000000
        /*0040*/ 	.short	0x0002
        /*0042*/ 	.short	0x0010
        /*0044*/ 	.byte	0x00, 0xf5, 0x21, 0x00


	//----- nvinfo : EIATTR_KPARAM_INFO
	.align		4
.L_43:
        /*0048*/ 	.byte	0x04, 0x17
        /*004a*/ 	.short	(.L_45 - .L_44)
.L_44:
        /*004c*/ 	.word	0x00000000
        /*0050*/ 	.short	0x0001
        /*0052*/ 	.short	0x0008
        /*0054*/ 	.byte	0x00, 0xf5, 0x21, 0x00


	//----- nvinfo : EIATTR_KPARAM_INFO
	.align		4
.L_45:
        /*0058*/ 	.byte	0x04, 0x17
        /*005a*/ 	.short	(.L_47 - .L_46)
.L_46:
        /*005c*/ 	.word	0x00000000
        /*0060*/ 	.short	0x0000
        /*0062*/ 	.short	0x0000
        /*0064*/ 	.byte	0x00, 0xf5, 0x21, 0x00


	//----- nvinfo : EIATTR_SPARSE_MMA_MASK
	.align		4
.L_47:
        /*0068*/ 	.byte	0x03, 0x50
        /*006a*/ 	.short	0x0000


	//----- nvinfo : EIATTR_MAXREG_COUNT
	.align		4
        /*006c*/ 	.byte	0x03, 0x1b
        /*006e*/ 	.short	0x00ff


	//----- nvinfo : EIATTR_MERCURY_ISA_VERSION
	.align		4
        /*0070*/ 	.byte	0x03, 0x5f
        /*0072*/ 	.short	0x0101


	//----- nvinfo : EIATTR_VRC_CTA_INIT_COUNT
	.align		4
        /*0074*/ 	.byte	0x02, 0x4a
	.zero		1
	.zero		1


	//----- nvinfo : EIATTR_EXIT_INSTR_OFFSETS
	.align		4
        /*0078*/ 	.byte	0x04, 0x1c
        /*007a*/ 	.short	(.L_49 - .L_48)


	//   ....[0]....
.L_48:
        /*007c*/ 	.word	0x00000060


	//   ....[1]....
        /*0080*/ 	.word	0x00000c40


	//----- nvinfo : EIATTR_CRS_STACK_SIZE
	.align		4
.L_49:
        /*0084*/ 	.byte	0x04, 0x1e
        /*0086*/ 	.short	(.L_51 - .L_50)
.L_50:
        /*0088*/ 	.word	0x00000000


	//----- nvinfo : EIATTR_CBANK_PARAM_SIZE
	.align		4
.L_51:
        /*008c*/ 	.byte	0x03, 0x19
        /*008e*/ 	.short	0x0024


	//----- nvinfo : EIATTR_PARAM_CBANK
	.align		4
        /*0090*/ 	.byte	0x04, 0x0a
        /*0092*/ 	.short	(.L_53 - .L_52)
	.align		4
.L_52:
        /*0094*/ 	.word	index@(.nv.constant0._Z17convolutionRowGPUPfS_S_iii)
        /*0098*/ 	.short	0x0380
        /*009a*/ 	.short	0x0024


	//----- nvinfo : EIATTR_SW_WAR
	.align		4
.L_53:
        /*009c*/ 	.byte	0x04, 0x36
        /*009e*/ 	.short	(.L_55 - .L_54)
.L_54:
        /*00a0*/ 	.word	0x00000008
.L_55:


//--------------------- .nv.callgraph             --------------------------
	.section	.nv.callgraph,"",@"SHT_CUDA_CALLGRAPH"
	.align	4
	.sectionentsize	8
	.align		4
        /*0000*/ 	.word	0x00000000
	.align		4
        /*0004*/ 	.word	0xffffffff
	.align		4
        /*0008*/ 	.word	0x00000000
	.align		4
        /*000c*/ 	.word	0xfffffffe
	.align		4
        /*0010*/ 	.word	0x00000000
	.align		4
        /*0014*/ 	.word	0xfffffffd
	.align		4
        /*0018*/ 	.word	0x00000000
	.align		4
        /*001c*/ 	.word	0xfffffffc


//--------------------- .text._Z20convolutionColumnGPUPfS_S_iii --------------------------
	.section	.text._Z20convolutionColumnGPUPfS_S_iii,"ax",@progbits
	.align	128
        .global         _Z20convolutionColumnGPUPfS_S_iii
        .type           _Z20convolutionColumnGPUPfS_S_iii,@function
        .size           _Z20convolutionColumnGPUPfS_S_iii,(.L_x_14 - _Z20convolutionColumnGPUPfS_S_iii)
        .other          _Z20convolutionColumnGPUPfS_S_iii,@"STO_CUDA_ENTRY STV_DEFAULT"
_Z20convolutionColumnGPUPfS_S_iii:
.text._Z20convolutionColumnGPUPfS_S_iii:
[----:B------:R-:W-:Y:S01]  /*0000*/  LDC R1, c[0x0][0x37c] ;  /* 0x0000df00ff017b82 */ /* 0x000fe20000000800 */
[----:B------:R-:W0:Y:S01]  /*0010*/  S2R R2, SR_TID.Y ;  /* 0x0000000000027919 */ /* 0x000e220000002200 */
[----:B------:R-:W1:Y:S01]  /*0020*/  LDCU.64 UR4, c[0x0][0x398] ;  /* 0x00007300ff0477ac */ /* 0x000e620008000a00 */
[----:B------:R-:W2:Y:S01]  /*0030*/  S2R R3, SR_TID.X ;  /* 0x0000000000037919 */ /* 0x000ea20000002100 */
[----:B-1----:R-:W-:Y:S02]  /*0040*/  MOV R4, UR4 ;  /* 0x0000000400047c02 */ /* 0x002fe40008000f00 */
[----:B0-----:R-:W-:-:S04]  /*0050*/  ISETP.GE.AND P0, PT, R2, UR5, PT ;  /* 0x0000000502007c0c */ /* 0x001fc8000bf06270 */
[----:B--2---:R-:W-:-:S13]  /*0060*/  ISETP.GE.OR P0, PT, R3, R4, P0 ;  /* 0x000000040300720c */ /* 0x004fda0000706670 */
[----:B------:R-:W-:Y:S05]  /*0070*/  @P0 EXIT ;  /* 0x000000000000094d */ /* 0x000fea0003800000 */
[----:B------:R-:W0:Y:S01]  /*0080*/  LDCU UR7, c[0x0][0x3a0] ;  /* 0x00007400ff0777ac */ /* 0x000e220008000800 */
[----:B------:R-:W-:Y:S01]  /*0090*/  HFMA2 R0, -RZ, RZ, 0, 0 ;  /* 0x00000000ff007431 */ /* 0x000fe200000001ff */
[----:B------:R-:W1:Y:S01]  /*00a0*/  LDCU.64 UR8, c[0x0][0x358] ;  /* 0x00006b00ff0877ac */ /* 0x000e620008000a00 */
[----:B0-----:R-:W-:-:S09]  /*00b0*/  UISETP.GE.AND UP0, UPT, UR7, URZ, UPT ;  /* 0x000000ff0700728c */ /* 0x001fd2000bf06270 */
[----:B-1----:R-:W-:Y:S05]  /*00c0*/  BRA.U !UP0, `(.L_x_0) ;  /* 0x0000000d08047547 */ /* 0x002fea000b800000 */
[----:B------:R-:W-:Y:S01]  /*00d0*/  UISETP.GE.U32.AND UP0, UPT, UR7, 0x4, UPT ;  /* 0x000000040700788c */ /* 0x000fe2000bf06070 */
[----:B------:R-:W-:Y:S01]  /*00e0*/  IMAD.MOV.U32 R0, RZ, RZ, RZ ;  /* 0x000000ffff007224 */ /* 0x000fe200078e00ff */
[----:B------:R-:W-:-:S07]  /*00f0*/  UIADD3 UR4, UPT, UPT, -UR7, URZ, URZ ;  /* 0x000000ff07047290 */ /* 0x000fce000fffe1ff */
[----:B------:R-:W-:Y:S05]  /*0100*/  BRA.U !UP0, `(.L_x_1) ;  /* 0x0000000508a07547 */ /* 0x000fea000b800000 */
[----:B------:R-:W0:Y:S01]  /*0110*/  LDC R6, c[0x0][0x398] ;  /* 0x0000e600ff067b82 */ /* 0x000e220000000800 */
[----:B------:R-:W-:Y:S01]  /*0120*/  IADD3 R8, PT, PT, R2, -UR7, RZ ;  /* 0x8000000702087c10 */ /* 0x000fe2000fffe0ff */
[----:B------:R-:W-:Y:S01]  /*0130*/  USHF.L.U32 UR6, UR7, 0x1, URZ ;  /* 0x0000000107067899 */ /* 0x000fe200080006ff */
[----:B------:R-:W-:Y:S01]  /*0140*/  MOV R0, RZ ;  /* 0x000000ff00007202 */ /* 0x000fe20000000f00 */
[----:B------:R-:W-:Y:S01]  /*0150*/  UIADD3 UR5, UPT, UPT, -UR7, 0x3, URZ ;  /* 0x0000000307057890 */ /* 0x000fe2000fffe1ff */
[C---:B------:R-:W-:Y:S01]  /*0160*/  IADD3 R7, PT, PT, R8.reuse, 0x3, RZ ;  /* 0x0000000308077810 */ /* 0x040fe20007ffe0ff */
[CC--:B------:R-:W-:Y:S01]  /*0170*/  IMAD R14, R8.reuse, R4.reuse, R4 ;  /* 0x00000004080e7224 */ /* 0x0c0fe200078e0204 */
[C---:B------:R-:W-:Y:S01]  /*0180*/  IADD3 R9, PT, PT, R8.reuse, 0x4, RZ ;  /* 0x0000000408097810 */ /* 0x040fe20007ffe0ff */
[----:B------:R-:W1:Y:S01]  /*0190*/  LDC.64 R12, c[0x0][0x390] ;  /* 0x0000e400ff0c7b82 */ /* 0x000e620000000a00 */
[C---:B------:R-:W-:Y:S01]  /*01a0*/  IADD3 R23, PT, PT, R8.reuse, 0x6, RZ ;  /* 0x0000000608177810 */ /* 0x040fe20007ffe0ff */
[C---:B------:R-:W-:Y:S01]  /*01b0*/  VIADD R27, R8.reuse, 0x2 ;  /* 0x00000002081b7836 */ /* 0x040fe20000000000 */
[C---:B------:R-:W-:Y:S01]  /*01c0*/  IADD3 R25, PT, PT, R8.reuse, 0x7, RZ ;  /* 0x0000000708197810 */ /* 0x040fe20007ffe0ff */
[----:B------:R-:W-:Y:S01]  /*01d0*/  VIADD R11, R8, 0x5 ;  /* 0x00000005080b7836 */ /* 0x000fe20000000000 */
[----:B------:R-:W-:Y:S01]  /*01e0*/  ULOP3.LUT UR4, UR6, 0xfffffff8, URZ, 0xc0, !UPT ;  /* 0xfffffff806047892 */ /* 0x000fe2000f8ec0ff */
[-CC-:B------:R-:W-:Y:S01]  /*01f0*/  IMAD R27, R27, R4.reuse, R3.reuse ;  /* 0x000000041b1b7224 */ /* 0x180fe200078e0203 */
[----:B------:R-:W-:Y:S01]  /*0200*/  IADD3 R29, PT, PT, R14, R3, RZ ;  /* 0x000000030e1d7210 */ /* 0x000fe20007ffe0ff */
[-CC-:B------:R-:W-:Y:S01]  /*0210*/  IMAD R7, R7, R4.reuse, R3.reuse ;  /* 0x0000000407077224 */ /* 0x180fe200078e0203 */
[----:B------:R-:W-:Y:S01]  /*0220*/  UIADD3 UR4, UPT, UPT, -UR4, URZ, URZ ;  /* 0x000000ff04047290 */ /* 0x000fe2000fffe1ff */
[----:B------:R-:W-:-:S02]  /*0230*/  IMAD R9, R9, R4, R3 ;  /* 0x0000000409097224 */ /* 0x000fc400078e0203 */
[-CC-:B------:R-:W-:Y:S02]  /*0240*/  IMAD R11, R11, R4.reuse, R3.reuse ;  /* 0x000000040b0b7224 */ /* 0x180fe400078e0203 */
[-CC-:B------:R-:W-:Y:S02]  /*0250*/  IMAD R23, R23, R4.reuse, R3.reuse ;  /* 0x0000000417177224 */ /* 0x180fe400078e0203 */
[-CC-:B------:R-:W-:Y:S02]  /*0260*/  IMAD R25, R25, R4.reuse, R3.reuse ;  /* 0x0000000419197224 */ /* 0x180fe400078e0203 */
[----:B------:R-:W-:Y:S02]  /*0270*/  IMAD R5, R8, R4, R3 ;  /* 0x0000000408057224 */ /* 0x000fe400078e0203 */
[----:B------:R-:W-:-:S07]  /*0280*/  IMAD.U32 R10, RZ, RZ, UR6 ;  /* 0x00000006ff0a7e24 */ /* 0x000fce000f8e00ff */
.L_x_2:
[----:B0-----:R-:W-:Y:S01]  /*0290*/  MOV R4, R6 ;  /* 0x0000000600047202 */ /* 0x001fe20000000f00 */
[----:B-1----:R-:W-:-:S03]  /*02a0*/  IMAD.WIDE R14, R10, 0x4, R12 ;  /* 0x000000040a0e7825 */ /* 0x002fc600078e020c */
[----:B------:R-:W-:-:S04]  /*02b0*/  ISETP.GE.AND P3, PT, R8, R4, PT ;  /* 0x000000040800720c */ /* 0x000fc80003f66270 */
[----:B------:R-:W-:-:S13]  /*02c0*/  ISETP.LT.OR P3, PT, R8, RZ, P3 ;  /* 0x000000ff0800720c */ /* 0x000fda0001f61670 */
[----:B------:R-:W0:Y:S01]  /*02d0*/  @!P3 LDC.64 R16, c[0x0][0x388] ;  /* 0x0000e200ff10bb82 */ /* 0x000e220000000a00 */
[----:B------:R-:W2:Y:S01]  /*02e0*/  @!P3 LDG.E R19, desc[UR8][R14.64] ;  /* 0x000000080e13b981 */ /* 0x000ea2000c1e1900 */
[----:B0-----:R-:W-:-:S05]  /*02f0*/  @!P3 IMAD.WIDE.U32 R16, R5, 0x4, R16 ;  /* 0x000000040510b825 */ /* 0x001fca00078e0010 */
[----:B------:R0:W2:Y:S01]  /*0300*/  @!P3 LDG.E R18, desc[UR8][R16.64] ;  /* 0x000000081012b981 */ /* 0x0000a2000c1e1900 */
[C---:B------:R-:W-:Y:S01]  /*0310*/  VIADD R21, R8.reuse, 0x1 ;  /* 0x0000000108157836 */ /* 0x040fe20000000000 */
[----:B------:R-:W-:-:S04]  /*0320*/  IADD3 R20, PT, PT, R8, 0x2, RZ ;  /* 0x0000000208147810 */ /* 0x000fc80007ffe0ff */
[CC--:B------:R-:W-:Y:S02]  /*0330*/  ISETP.GE.AND P2, PT, R21.reuse, R4.reuse, PT ;  /* 0x000000041500720c */ /* 0x0c0fe40003f46270 */
[C---:B------:R-:W-:Y:S02]  /*0340*/  ISETP.GE.AND P1, PT, R20.reuse, R4, PT ;  /* 0x000000041400720c */ /* 0x040fe40003f26270 */
[----:B------:R-:W-:Y:S02]  /*0350*/  ISETP.LT.OR P2, PT, R21, RZ, P2 ;  /* 0x000000ff1500720c */ /* 0x000fe40001741670 */
[----:B------:R-:W-:Y:S02]  /*0360*/  ISETP.LT.OR P1, PT, R20, RZ, P1 ;  /* 0x000000ff1400720c */ /* 0x000fe40000f21670 */
[----:B------:R-:W-:-:S04]  /*0370*/  IADD3 R21, PT, PT, R8, 0x3, RZ ;  /* 0x0000000308157810 */ /* 0x000fc80007ffe0ff */
[----:B------:R-:W-:-:S04]  /*0380*/  ISETP.GE.AND P0, PT, R21, R4, PT ;  /* 0x000000041500720c */ /* 0x000fc80003f06270 */
[----:B------:R-:W-:Y:S01]  /*0390*/  ISETP.LT.OR P0, PT, R21, RZ, P0 ;  /* 0x000000ff1500720c */ /* 0x000fe20000701670 */
[----:B------:R-:W3:Y:S01]  /*03a0*/  @!P2 LDG.E R22, desc[UR8][R14.64+-0x4] ;  /* 0xfffffc080e16a981 */ /* 0x000ee2000c1e1900 */
[----:B------:R-:W1:Y:S03]  /*03b0*/  @!P2 LDC.64 R20, c[0x0][0x388] ;  /* 0x0000e200ff14ab82 */ /* 0x000e660000000a00 */
[----:B------:R-:W4:Y:S05]  /*03c0*/  @!P1 LDG.E R24, desc[UR8][R14.64+-0x8] ;  /* 0xfffff8080e189981 */ /* 0x000f2a000c1e1900 */
[----:B0-----:R-:W0:Y:S03]  /*03d0*/  @!P1 LDC.64 R16, c[0x0][0x388] ;  /* 0x0000e200ff109b82 */ /* 0x001e260000000a00 */
[----:B------:R-:W5:Y:S01]  /*03e0*/  @!P0 LDG.E R26, desc[UR8][R14.64+-0xc] ;  /* 0xfffff4080e1a8981 */ /* 0x000f62000c1e1900 */
[----:B-1----:R-:W-:-:S06]  /*03f0*/  @!P2 IMAD.WIDE.U32 R20, R29, 0x4, R20 ;  /* 0x000000041d14a825 */ /* 0x002fcc00078e0014 */
[----:B------:R-:W3:Y:S01]  /*0400*/  @!P2 LDG.E R21, desc[UR8][R20.64] ;  /* 0x000000081415a981 */ /* 0x000ee2000c1e1900 */
[----:B0-----:R-:W-:-:S06]  /*0410*/  @!P1 IMAD.WIDE.U32 R16, R27, 0x4, R16 ;  /* 0x000000041b109825 */ /* 0x001fcc00078e0010 */
[----:B------:R0:W4:Y:S01]  /*0420*/  @!P1 LDG.E R17, desc[UR8][R16.64] ;  /* 0x0000000810119981 */ /* 0x000122000c1e1900 */
[----:B--2---:R-:W-:Y:S02]  /*0430*/  @!P3 FFMA R0, R18, R19, R0 ;  /* 0x000000131200b223 */ /* 0x004fe40000000000 */
[----:B------:R-:W1:Y:S02]  /*0440*/  @!P0 LDC.64 R18, c[0x0][0x388] ;  /* 0x0000e200ff128b82 */ /* 0x000e640000000a00 */
[----:B-1----:R-:W-:-:S06]  /*0450*/  @!P0 IMAD.WIDE.U32 R18, R7, 0x4, R18 ;  /* 0x0000000407128825 */ /* 0x002fcc00078e0012 */
[----:B------:R-:W5:Y:S01]  /*0460*/  @!P0 LDG.E R19, desc[UR8][R18.64] ;  /* 0x0000000812138981 */ /* 0x000f62000c1e1900 */
[----:B------:R-:W-:-:S05]  /*0470*/  VIADD R28, R8, 0x4 ;  /* 0x00000004081c7836 */ /* 0x000fca0000000000 */
[----:B------:R-:W-:-:S04]  /*0480*/  ISETP.GE.AND P3, PT, R28, R4, PT ;  /* 0x000000041c00720c */ /* 0x000fc80003f66270 */
[----:B------:R-:W-:Y:S02]  /*0490*/  ISETP.LT.OR P3, PT, R28, RZ, P3 ;  /* 0x000000ff1c00720c */ /* 0x000fe40001f61670 */
[----:B0-----:R-:W-:-:S04]  /*04a0*/  IADD3 R16, PT, PT, R8, 0x6, RZ ;  /* 0x0000000608107810 */ /* 0x001fc80007ffe0ff */
[----:B------:R-:W-:Y:S01]  /*04b0*/  ISETP.GE.AND P5, PT, R16, R4, PT ;  /* 0x000000041000720c */ /* 0x000fe20003fa6270 */
[----:B---3--:R-:W-:-:S03]  /*04c0*/  @!P2 FFMA R0, R21, R22, R0 ;  /* 0x000000161500a223 */ /* 0x008fc60000000000 */
[----:B------:R-:W-:Y:S02]  /*04d0*/  ISETP.LT.OR P5, PT, R16, RZ, P5 ;  /* 0x000000ff1000720c */ /* 0x000fe40002fa1670 */
[----:B------:R-:W-:Y:S01]  /*04e0*/  IADD3 R28, PT, PT, R8, 0x5, RZ ;  /* 0x00000005081c7810 */ /* 0x000fe20007ffe0ff */
[----:B----4-:R-:W-:Y:S02]  /*04f0*/  @!P1 FFMA R0, R17, R24, R0 ;  /* 0x0000001811009223 */ /* 0x010fe40000000000 */
[----:B------:R-:W0:Y:S01]  /*0500*/  @!P3 LDC.64 R16, c[0x0][0x388] ;  /* 0x0000e200ff10bb82 */ /* 0x000e220000000a00 */
[----:B------:R-:W-:Y:S01]  /*0510*/  ISETP.GE.AND P4, PT, R28, R4, PT ;  /* 0x000000041c00720c */ /* 0x000fe20003f86270 */
[----:B------:R-:W-:-:S06]  /*0520*/  VIADD R22, R8, 0x7 ;  /* 0x0000000708167836 */ /* 0x000fcc0000000000 */
[----:B------:R-:W2:Y:S01]  /*0530*/  @!P5 LDG.E R24, desc[UR8][R14.64+-0x18] ;  /* 0xffffe8080e18d981 */ /* 0x000ea2000c1e1900 */
[----:B------:R-:W-:Y:S01]  /*0540*/  ISETP.LT.OR P4, PT, R28, RZ, P4 ;  /* 0x000000ff1c00720c */ /* 0x000fe20002781670 */
[----:B------:R-:W1:Y:S02]  /*0550*/  @!P5 LDC.64 R20, c[0x0][0x388] ;  /* 0x0000e200ff14db82 */ /* 0x000e640000000a00 */
[----:B------:R-:W3:Y:S01]  /*0560*/  @!P3 LDG.E R28, desc[UR8][R14.64+-0x10] ;  /* 0xfffff0080e1cb981 */ /* 0x000ee2000c1e1900 */
[----:B0-----:R-:W-:-:S04]  /*0570*/  @!P3 IMAD.WIDE.U32 R16, R9, 0x4, R16 ;  /* 0x000000040910b825 */ /* 0x001fc800078e0010 */
[----:B-1----:R-:W-:-:S06]  /*0580*/  @!P5 IMAD.WIDE.U32 R20, R23, 0x4, R20 ;  /* 0x000000041714d825 */ /* 0x002fcc00078e0014 */
[----:B------:R-:W2:Y:S01]  /*0590*/  @!P5 LDG.E R21, desc[UR8][R20.64] ;  /* 0x000000081415d981 */ /* 0x000ea2000c1e1900 */
[----:B-----5:R-:W-:Y:S01]  /*05a0*/  @!P0 FFMA R0, R19, R26, R0 ;  /* 0x0000001a13008223 */ /* 0x020fe20000000000 */
[C---:B------:R-:W-:Y:S01]  /*05b0*/  ISETP.GE.AND P0, PT, R22.reuse, R4, PT ;  /* 0x000000041600720c */ /* 0x040fe20003f06270 */
[----:B------:R-:W0:Y:S01]  /*05c0*/  @!P4 LDC.64 R18, c[0x0][0x388] ;  /* 0x0000e200ff12cb82 */ /* 0x000e220000000a00 */
[----:B------:R-:W4:Y:S02]  /*05d0*/  @!P4 LDG.E R26, desc[UR8][R14.64+-0x14] ;  /* 0xffffec080e1ac981 */ /* 0x000f24000c1e1900 */
[----:B------:R-:W-:Y:S02]  /*05e0*/  ISETP.LT.OR P0, PT, R22, RZ, P0 ;  /* 0x000000ff1600720c */ /* 0x000fe40000701670 */
[----:B------:R1:W3:Y:S11]  /*05f0*/  @!P3 LDG.E R22, desc[UR8][R16.64] ;  /* 0x000000081016b981 */ /* 0x0002f6000c1e1900 */
[----:B-1----:R-:W1:Y:S01]  /*0600*/  @!P0 LDC.64 R16, c[0x0][0x388] ;  /* 0x0000e200ff108b82 */ /* 0x002e620000000a00 */
[----:B0-----:R-:W-:-:S06]  /*0610*/  @!P4 IMAD.WIDE.U32 R18, R11, 0x4, R18 ;  /* 0x000000040b12c825 */ /* 0x001fcc00078e0012 */
[----:B------:R-:W4:Y:S01]  /*0620*/  @!P4 LDG.E R19, desc[UR8][R18.64] ;  /* 0x000000081213c981 */ /* 0x000f22000c1e1900 */
[----:B-1----:R-:W-:-:S03]  /*0630*/  @!P0 IMAD.WIDE.U32 R16, R25, 0x4, R16 ;  /* 0x0000000419108825 */ /* 0x002fc600078e0010 */
[----:B------:R-:W5:Y:S04]  /*0640*/  @!P0 LDG.E R18, desc[UR8][R14.64+-0x1c] ;  /* 0xffffe4080e128981 */ /* 0x000f68000c1e1900 */
[----:B------:R-:W5:Y:S01]  /*0650*/  @!P0 LDG.E R17, desc[UR8][R16.64] ;  /* 0x0000000810118981 */ /* 0x000f62000c1e1900 */
[----:B------:R-:W-:-:S04]  /*0660*/  UIADD3 UR4, UPT, UPT, UR4, 0x8, URZ ;  /* 0x0000000804047890 */ /* 0x000fc8000fffe0ff */
[----:B------:R-:W-:Y:S01]  /*0670*/  UISETP.NE.AND UP0, UPT, UR4, URZ, UPT ;  /* 0x000000ff0400728c */ /* 0x000fe2000bf05270 */
[----:B------:R-:W-:Y:S01]  /*0680*/  IADD3 R10, PT, PT, R10, -0x8, RZ ;  /* 0xfffffff80a0a7810 */ /* 0x000fe20007ffe0ff */
[----:B------:R-:W-:Y:S01]  /*0690*/  IMAD R5, R4, 0x8, R5 ;  /* 0x0000000804057824 */ /* 0x000fe200078e0205 */
[----:B------:R-:W-:Y:S01]  /*06a0*/  IADD3 R8, PT, PT, R8, 0x8, RZ ;  /* 0x0000000808087810 */ /* 0x000fe20007ffe0ff */
[C---:B------:R-:W-:Y:S01]  /*06b0*/  IMAD R7, R4.reuse, 0x8, R7 ;  /* 0x0000000804077824 */ /* 0x040fe200078e0207 */
[C---:B------:R-:W-:Y:S01]  /*06c0*/  LEA R29, R4.reuse, R29, 0x3 ;  /* 0x0000001d041d7211 */ /* 0x040fe200078e18ff */
[C---:B------:R-:W-:Y:S01]  /*06d0*/  IMAD R23, R4.reuse, 0x8, R23 ;  /* 0x0000000804177824 */ /* 0x040fe200078e0217 */
[C---:B------:R-:W-:Y:S02]  /*06e0*/  LEA R27, R4.reuse, R27, 0x3 ;  /* 0x0000001b041b7211 */ /* 0x040fe400078e18ff */
[C---:B------:R-:W-:Y:S02]  /*06f0*/  LEA R9, R4.reuse, R9, 0x3 ;  /* 0x0000000904097211 */ /* 0x040fe400078e18ff */
[----:B------:R-:W-:-:S02]  /*0700*/  LEA R11, R4, R11, 0x3 ;  /* 0x0000000b040b7211 */ /* 0x000fc400078e18ff */
[----:B------:R-:W-:Y:S01]  /*0710*/  LEA R25, R4, R25, 0x3 ;  /* 0x0000001904197211 */ /* 0x000fe200078e18ff */
[----:B------:R-:W-:Y:S01]  /*0720*/  UIADD3 UR5, UPT, UPT, UR5, 0x8, URZ ;  /* 0x0000000805057890 */ /* 0x000fe2000fffe0ff */
[----:B---3--:R-:W-:-:S04]  /*0730*/  @!P3 FFMA R0, R22, R28, R0 ;  /* 0x0000001c1600b223 */ /* 0x008fc80000000000 */
[----:B----4-:R-:W-:-:S04]  /*0740*/  @!P4 FFMA R0, R19, R26, R0 ;  /* 0x0000001a1300c223 */ /* 0x010fc80000000000 */
[----:B--2---:R-:W-:-:S04]  /*0750*/  @!P5 FFMA R0, R21, R24, R0 ;  /* 0x000000181500d223 */ /* 0x004fc80000000000 */
[----:B-----5:R-:W-:Y:S01]  /*0760*/  @!P0 FFMA R0, R17, R18, R0 ;  /* 0x0000001211008223 */ /* 0x020fe20000000000 */
[----:B------:R-:W-:Y:S06]  /*0770*/  BRA.U UP0, `(.L_x_2) ;  /* 0xfffffff900c47547 */ /* 0x000fec000b83ffff */
[----:B------:R-:W-:-:S12]  /*0780*/  UIADD3 UR4, UPT, UPT, UR5, -0x3, URZ ;  /* 0xfffffffd05047890 */ /* 0x000fd8000fffe0ff */
.L_x_1:
[----:B------:R-:W0:Y:S02]  /*0790*/  LDC R5, c[0x0][0x3a0] ;  /* 0x0000e800ff057b82 */ /* 0x000e240000000800 */
[C---:B0-----:R-:W-:Y:S02]  /*07a0*/  SHF.L.U32 R6, R5.reuse, 0x1, RZ ;  /* 0x0000000105067819 */ /* 0x041fe400000006ff */
[----:B------:R-:W-:Y:S02]  /*07b0*/  LOP3.LUT R7, R5, 0x1, RZ, 0xc0, !PT ;  /* 0x0000000105077812 */ /* 0x000fe400078ec0ff */
[----:B------:R-:W-:Y:S02]  /*07c0*/  LOP3.LUT R6, R6, 0x6, RZ, 0xc0, !PT ;  /* 0x0000000606067812 */ /* 0x000fe400078ec0ff */
[----:B------:R-:W-:Y:S02]  /*07d0*/  ISETP.NE.U32.AND P3, PT, R7, 0x1, PT ;  /* 0x000000010700780c */ /* 0x000fe40003f65070 */
[----:B------:R-:W-:-:S13]  /*07e0*/  ISETP.GE.U32.AND P0, PT, R6, 0x3, PT ;  /* 0x000000030600780c */ /* 0x000fda0003f06070 */
[----:B------:R-:W-:Y:S05]  /*07f0*/  @!P0 BRA `(.L_x_3) ;  /* 0x0000000000a08947 */ /* 0x000fea0003800000 */
[----:B------:R-:W-:Y:S01]  /*0800*/  VIADD R21, R2, UR4 ;  /* 0x0000000402157c36 */ /* 0x000fe20008000000 */
[----:B------:R-:W0:Y:S01]  /*0810*/  LDC.64 R12, c[0x0][0x390] ;  /* 0x0000e400ff0c7b82 */ /* 0x000e220000000a00 */
[----:B------:R-:W-:Y:S02]  /*0820*/  IADD3 R19, PT, PT, R5, -UR4, RZ ;  /* 0x8000000405137c10 */ /* 0x000fe4000fffe0ff */
[C---:B------:R-:W-:Y:S01]  /*0830*/  VIADD R17, R21.reuse, 0x3 ;  /* 0x0000000315117836 */ /* 0x040fe20000000000 */
[C---:B------:R-:W-:Y:S02]  /*0840*/  IADD3 R23, PT, PT, R21.reuse, 0x1, RZ ;  /* 0x0000000115177810 */ /* 0x040fe40007ffe0ff */
[CC--:B------:R-:W-:Y:S02]  /*0850*/  ISETP.GE.AND P0, PT, R21.reuse, R4.reuse, PT ;  /* 0x000000041500720c */ /* 0x0c0fe40003f06270 */
[----:B------:R-:W-:Y:S02]  /*0860*/  IADD3 R25, PT, PT, R21, 0x2, RZ ;  /* 0x0000000215197810 */ /* 0x000fe40007ffe0ff */
[----:B------:R-:W-:-:S02]  /*0870*/  ISETP.GE.AND P1, PT, R23, R4, PT ;  /* 0x000000041700720c */ /* 0x000fc40003f26270 */
[----:B------:R-:W-:Y:S02]  /*0880*/  ISETP.LT.OR P0, PT, R21, RZ, P0 ;  /* 0x000000ff1500720c */ /* 0x000fe40000701670 */
[-C--:B------:R-:W-:Y:S02]  /*0890*/  ISETP.GE.AND P2, PT, R25, R4.reuse, PT ;  /* 0x000000041900720c */ /* 0x080fe40003f46270 */
[----:B------:R-:W-:Y:S02]  /*08a0*/  ISETP.LT.OR P1, PT, R23, RZ, P1 ;  /* 0x000000ff1700720c */ /* 0x000fe40000f21670 */
[----:B------:R-:W-:Y:S02]  /*08b0*/  ISETP.LT.OR P2, PT, R25, RZ, P2 ;  /* 0x000000ff1900720c */ /* 0x000fe40001741670 */
[----:B------:R-:W-:-:S04]  /*08c0*/  ISETP.GE.AND P4, PT, R17, R4, PT ;  /* 0x000000041100720c */ /* 0x000fc80003f86270 */
[----:B------:R-:W-:Y:S01]  /*08d0*/  ISETP.LT.OR P4, PT, R17, RZ, P4 ;  /* 0x000000ff1100720c */ /* 0x000fe20002781670 */
[----:B------:R-:W1:Y:S01]  /*08e0*/  @!P0 LDC.64 R14, c[0x0][0x388] ;  /* 0x0000e200ff0e8b82 */ /* 0x000e620000000a00 */
[----:B------:R-:W-:Y:S02]  /*08f0*/  @!P0 IMAD R21, R21, R4, R3 ;  /* 0x0000000415158224 */ /* 0x000fe400078e0203 */
[----:B0-----:R-:W-:-:S04]  /*0900*/  IMAD.WIDE R12, R19, 0x4, R12 ;  /* 0x00000004130c7825 */ /* 0x001fc800078e020c */
[-CC-:B------:R-:W-:Y:S01]  /*0910*/  @!P1 IMAD R23, R23, R4.reuse, R3.reuse ;  /* 0x0000000417179224 */ /* 0x180fe200078e0203 */
[----:B------:R-:W0:Y:S01]  /*0920*/  @!P1 LDC.64 R10, c[0x0][0x388] ;  /* 0x0000e200ff0a9b82 */ /* 0x000e220000000a00 */
[----:B------:R-:W-:Y:S01]  /*0930*/  @!P2 IMAD R19, R25, R4, R3 ;  /* 0x000000041913a224 */ /* 0x000fe200078e0203 */
[----:B------:R-:W2:Y:S04]  /*0940*/  @!P0 LDG.E R16, desc[UR8][R12.64] ;  /* 0x000000080c108981 */ /* 0x000ea8000c1e1900 */
[----:B------:R-:W3:Y:S02]  /*0950*/  @!P2 LDG.E R18, desc[UR8][R12.64+-0x8] ;  /* 0xfffff8080c12a981 */ /* 0x000ee4000c1e1900 */
[----:B------:R-:W4:Y:S08]  /*0960*/  @!P2 LDC.64 R8, c[0x0][0x388] ;  /* 0x0000e200ff08ab82 */ /* 0x000f300000000a00 */
[----:B------:R-:W5:Y:S01]  /*0970*/  @!P4 LDC.64 R6, c[0x0][0x388] ;  /* 0x0000e200ff06cb82 */ /* 0x000f620000000a00 */
[----:B-1----:R-:W-:-:S06]  /*0980*/  @!P0 IMAD.WIDE.U32 R14, R21, 0x4, R14 ;  /* 0x00000004150e8825 */ /* 0x002fcc00078e000e */
[----:B------:R-:W2:Y:S01]  /*0990*/  @!P0 LDG.E R15, desc[UR8][R14.64] ;  /* 0x000000080e0f8981 */ /* 0x000ea2000c1e1900 */
[----:B0-----:R-:W-:-:S06]  /*09a0*/  @!P1 IMAD.WIDE.U32 R10, R23, 0x4, R10 ;  /* 0x00000004170a9825 */ /* 0x001fcc00078e000a */
[----:B------:R-:W3:Y:S01]  /*09b0*/  @!P1 LDG.E R11, desc[UR8][R10.64] ;  /* 0x000000080a0b9981 */ /* 0x000ee2000c1e1900 */
[----:B----4-:R-:W-:-:S04]  /*09c0*/  @!P2 IMAD.WIDE.U32 R8, R19, 0x4, R8 ;  /* 0x000000041308a825 */ /* 0x010fc800078e0008 */
[----:B------:R-:W-:Y:S02]  /*09d0*/  @!P4 IMAD R19, R17, R4, R3 ;  /* 0x000000041113c224 */ /* 0x000fe400078e0203 */
[----:B------:R-:W3:Y:S02]  /*09e0*/  @!P1 LDG.E R17, desc[UR8][R12.64+-0x4] ;  /* 0xfffffc080c119981 */ /* 0x000ee4000c1e1900 */
[----:B-----5:R-:W-:Y:S02]  /*09f0*/  @!P4 IMAD.WIDE.U32 R6, R19, 0x4, R6 ;  /* 0x000000041306c825 */ /* 0x020fe400078e0006 */
[----:B------:R-:W4:Y:S04]  /*0a00*/  @!P2 LDG.E R9, desc[UR8][R8.64] ;  /* 0x000000080809a981 */ /* 0x000f28000c1e1900 */
[----:B------:R-:W5:Y:S04]  /*0a10*/  @!P4 LDG.E R19, desc[UR8][R12.64+-0xc] ;  /* 0xfffff4080c13c981 */ /* 0x000f68000c1e1900 */
[----:B------:R-:W5:Y:S01]  /*0a20*/  @!P4 LDG.E R7, desc[UR8][R6.64] ;  /* 0x000000080607c981 */ /* 0x000f62000c1e1900 */
[----:B------:R-:W-:Y:S01]  /*0a30*/  UIADD3 UR4, UPT, UPT, UR4, 0x4, URZ ;  /* 0x0000000404047890 */ /* 0x000fe2000fffe0ff */
[----:B--2---:R-:W-:-:S04]  /*0a40*/  @!P0 FFMA R0, R15, R16, R0 ;  /* 0x000000100f008223 */ /* 0x004fc80000000000 */
[----:B---3--:R-:W-:-:S04]  /*0a50*/  @!P1 FFMA R0, R11, R17, R0 ;  /* 0x000000110b009223 */ /* 0x008fc80000000000 */
[----:B----4-:R-:W-:-:S04]  /*0a60*/  @!P2 FFMA R0, R9, R18, R0 ;  /* 0x000000120900a223 */ /* 0x010fc80000000000 */
[----:B-----5:R-:W-:-:S07]  /*0a70*/  @!P4 FFMA R0, R7, R19, R0 ;  /* 0x000000130700c223 */ /* 0x020fce0000000000 */
.L_x_3:
[----:B------:R-:W-:Y:S05]  /*0a80*/  @P3 BRA `(.L_x_4) ;  /* 0x0000000000583947 */ /* 0x000fea0003800000 */
[----:B------:R-:W-:Y:S01]  /*0a90*/  IADD3 R13, PT, PT, R2, UR4, RZ ;  /* 0x00000004020d7c10 */ /* 0x000fe2000fffe0ff */
[----:B------:R-:W0:Y:S01]  /*0aa0*/  LDC.64 R6, c[0x0][0x390] ;  /* 0x0000e400ff067b82 */ /* 0x000e220000000a00 */
[----:B------:R-:W-:Y:S02]  /*0ab0*/  IADD3 R17, PT, PT, R5, -UR4, RZ ;  /* 0x8000000405117c10 */ /* 0x000fe4000fffe0ff */
[C---:B------:R-:W-:Y:S01]  /*0ac0*/  ISETP.GE.AND P0, PT, R13.reuse, R4, PT ;  /* 0x000000040d00720c */ /* 0x040fe20003f06270 */
[----:B------:R-:W-:-:S03]  /*0ad0*/  VIADD R15, R13, 0x1 ;  /* 0x000000010d0f7836 */ /* 0x000fc60000000000 */
[----:B------:R-:W-:Y:S02]  /*0ae0*/  ISETP.LT.OR P0, PT, R13, RZ, P0 ;  /* 0x000000ff0d00720c */ /* 0x000fe40000701670 */
[----:B------:R-:W-:-:S04]  /*0af0*/  ISETP.GE.AND P1, PT, R15, R4, PT ;  /* 0x000000040f00720c */ /* 0x000fc80003f26270 */
[----:B------:R-:W-:-:S07]  /*0b00*/  ISETP.LT.OR P1, PT, R15, RZ, P1 ;  /* 0x000000ff0f00720c */ /* 0x000fce0000f21670 */
[----:B------:R-:W1:Y:S01]  /*0b10*/  @!P0 LDC.64 R10, c[0x0][0x388] ;  /* 0x0000e200ff0a8b82 */ /* 0x000e620000000a00 */
[----:B------:R-:W-:Y:S02]  /*0b20*/  @!P0 IMAD R13, R13, R4, R3 ;  /* 0x000000040d0d8224 */ /* 0x000fe400078e0203 */
[----:B0-----:R-:W-:-:S05]  /*0b30*/  IMAD.WIDE R6, R17, 0x4, R6 ;  /* 0x0000000411067825 */ /* 0x001fca00078e0206 */
[----:B------:R-:W0:Y:S01]  /*0b40*/  @!P1 LDC.64 R8, c[0x0][0x388] ;  /* 0x0000e200ff089b82 */ /* 0x000e220000000a00 */
[----:B------:R-:W2:Y:S01]  /*0b50*/  @!P0 LDG.E R12, desc[UR8][R6.64] ;  /* 0x00000008060c8981 */ /* 0x000ea2000c1e1900 */
[----:B-1----:R-:W-:-:S04]  /*0b60*/  @!P0 IMAD.WIDE.U32 R10, R13, 0x4, R10 ;  /* 0x000000040d0a8825 */ /* 0x002fc800078e000a */
[----:B------:R-:W-:Y:S02]  /*0b70*/  @!P1 IMAD R13, R15, R4, R3 ;  /* 0x000000040f0d9224 */ /* 0x000fe400078e0203 */
[----:B------:R-:W2:Y:S02]  /*0b80*/  @!P0 LDG.E R11, desc[UR8][R10.64] ;  /* 0x000000080a0b8981 */ /* 0x000ea4000c1e1900 */
[----:B0-----:R-:W-:Y:S02]  /*0b90*/  @!P1 IMAD.WIDE.U32 R8, R13, 0x4, R8 ;  /* 0x000000040d089825 */ /* 0x001fe400078e0008 */
[----:B------:R-:W3:Y:S04]  /*0ba0*/  @!P1 LDG.E R13, desc[UR8][R6.64+-0x4] ;  /* 0xfffffc08060d9981 */ /* 0x000ee8000c1e1900 */
[----:B------:R-:W3:Y:S01]  /*0bb0*/  @!P1 LDG.E R9, desc[UR8][R8.64] ;  /* 0x0000000808099981 */ /* 0x000ee2000c1e1900 */
[----:B------:R-:W-:Y:S01]  /*0bc0*/  UIADD3 UR4, UPT, UPT, UR4, 0x2, URZ ;  /* 0x0000000204047890 */ /* 0x000fe2000fffe0ff */
[----:B--2---:R-:W-:-:S04]  /*0bd0*/  @!P0 FFMA R0, R11, R12, R0 ;  /* 0x0000000c0b008223 */ /* 0x004fc80000000000 */
[----:B---3--:R-:W-:-:S07]  /*0be0*/  @!P1 FFMA R0, R9, R13, R0 ;  /* 0x0000000d09009223 */ /* 0x008fce0000000000 */
.L_x_4:
[----:B------:R-:W-:Y:S01]  /*0bf0*/  IADD3 R11, PT, PT, R2, UR4, RZ ;  /* 0x00000004020b7c10 */ /* 0x000fe2000fffe0ff */
[----:B------:R-:W-:Y:S03]  /*0c00*/  BSSY.RECONVERGENT B0, `(.L_x_0) ;  /* 0x000000d000007945 */ /* 0x000fe60003800200 */
[----:B------:R-:W-:-:S04]  /*0c10*/  ISETP.GE.AND P0, PT, R11, R4, PT ;  /* 0x000000040b00720c */ /* 0x000fc80003f06270 */
[----:B------:R-:W-:-:S13]  /*0c20*/  ISETP.LT.OR P0, PT, R11, RZ, P0 ;  /* 0x000000ff0b00720c */ /* 0x000fda0000701670 */
[----:B------:R-:W-:Y:S05]  /*0c30*/  @P0 BRA `(.L_x_5) ;  /* 0x0000000000240947 */ /* 0x000fea0003800000 */
[----:B------:R-:W0:Y:S01]  /*0c40*/  LDC.64 R6, c[0x0][0x388] ;  /* 0x0000e200ff067b82 */ /* 0x000e220000000a00 */
[----:B------:R-:W-:Y:S01]  /*0c50*/  IADD3 R5, PT, PT, R5, -UR4, RZ ;  /* 0x8000000405057c10 */ /* 0x000fe2000fffe0ff */
[----:B------:R-:W-:-:S06]  /*0c60*/  IMAD R11, R11, R4, R3 ;  /* 0x000000040b0b7224 */ /* 0x000fcc00078e0203 */
[----:B------:R-:W1:Y:S01]  /*0c70*/  LDC.64 R8, c[0x0][0x390] ;  /* 0x0000e400ff087b82 */ /* 0x000e620000000a00 */
[----:B0-----:R-:W-:-:S06]  /*0c80*/  IMAD.WIDE.U32 R6, R11, 0x4, R6 ;  /* 0x000000040b067825 */ /* 0x001fcc00078e0006 */
[----:B------:R-:W2:Y:S01]  /*0c90*/  LDG.E R7, desc[UR8][R6.64] ;  /* 0x0000000806077981 */ /* 0x000ea2000c1e1900 */
[----:B-1----:R-:W-:-:S06]  /*0ca0*/  IMAD.WIDE R8, R5, 0x4, R8 ;  /* 0x0000000405087825 */ /* 0x002fcc00078e0208 */
[----:B------:R-:W2:Y:S02]  /*0cb0*/  LDG.E R8, desc[UR8][R8.64] ;  /* 0x0000000808087981 */ /* 0x000ea4000c1e1900 */
[----:B--2---:R-:W-:-:S07]  /*0cc0*/  FFMA R0, R7, R8, R0 ;  /* 0x0000000807007223 */ /* 0x004fce0000000000 */
.L_x_5:
[----:B------:R-:W-:Y:S05]  /*0cd0*/  BSYNC.RECONVERGENT B0 ;  /* 0x0000000000007941 */ /* 0x000fea0003800200 */
.L_x_0:
[----:B------:R-:W0:Y:S01]  /*0ce0*/  LDC.64 R6, c[0x0][0x380] ;  /* 0x0000e000ff067b82 */ /* 0x000e220000000a00 */
[----:B------:R-:W-:-:S04]  /*0cf0*/  IMAD R3, R2, R4, R3 ;  /* 0x0000000402037224 */ /* 0x000fc800078e0203 */
[----:B0-----:R-:W-:-:S05]  /*0d00*/  IMAD.WIDE.U32 R2, R3, 0x4, R6 ;  /* 0x0000000403027825 */ /* 0x001fca00078e0006 */
[----:B------:R-:W-:Y:S01]  /*0d10*/  STG.E desc[UR8][R2.64], R0 ;  /* 0x0000000002007986 */ /* 0x000fe2000c101908 */
[----:B------:R-:W-:Y:S05]  /*0d20*/  EXIT ;  /* 0x000000000000794d */ /* 0x000fea0003800000 */
.L_x_6:
[----:B------:R-:W-:-:S00]  /*0d30*/  BRA `(.L_x_6) ;  /* 0xfffffffc00fc7947 */ /* 0x000fc0000383ffff */
[----:B------:R-:W-:-:S00]  /*0d40*/  NOP ;  /* 0x0000000000007918 */ /* 0x000fc00000000000 */
        /* <DEDUP_REMOVED lines=11> */
.L_x_14:


//--------------------- .text._Z17convolutionRowGPUPfS_S_iii --------------------------
	.section	.text._Z17convolutionRowGPUPfS_S_iii,"ax",@progbits
	.align	128
        .global         _Z17convolutionRowGPUPfS_S_iii
        .type           _Z17convolutionRowGPUPfS_S_iii,@function
        .size           _Z17convolutionRowGPUPfS_S_iii,(.L_x_15 - _Z17convolutionRowGPUPfS_S_iii)
        .other          _Z17convolutionRowGPUPfS_S_iii,@"STO_CUDA_ENTRY STV_DEFAULT"
_Z17convolutionRowGPUPfS_S_iii:
.text._Z17convolutionRowGPUPfS_S_iii:
[----:B------:R-:W-:Y:S01]  /*0000*/  LDC R1, c[0x0][0x37c] ;  /* 0x0000df00ff017b82 */ /* 0x000fe20000000800 */
[----:B------:R-:W0:Y:S01]  /*0010*/  S2R R18, SR_TID.Y ;  /* 0x0000000000127919 */ /* 0x000e220000002200 */
[----:B------:R-:W0:Y:S01]  /*0020*/  LDCU.64 UR6, c[0x0][0x398] ;  /* 0x00007300ff0677ac */ /* 0x000e220008000a00 */
[----:B------:R-:W1:Y:S01]  /*0030*/  S2R R19, SR_TID.X ;  /* 0x0000000000137919 */ /* 0x000e620000002100 */
[----:B0-----:R-:W-:-:S04]  /*0040*/  ISETP.GE.AND P0, PT, R18, UR7, PT ;  /* 0x0000000712007c0c */ /* 0x001fc8000bf06270 */
[----:B-1----:R-:W-:-:S13]  /*0050*/  ISETP.GE.OR P0, PT, R19, UR6, P0 ;  /* 0x0000000613007c0c */ /* 0x002fda0008706670 */
        /* <DEDUP_REMOVED lines=10> */
[----:B------:R-:W0:Y:S01]  /*0100*/  LDC.64 R2, c[0x0][0x390] ;  /* 0x0000e400ff027b82 */ /* 0x000e220000000a00 */
[----:B------:R-:W-:Y:S01]  /*0110*/  USHF.L.U32 UR8, UR9, 0x1, URZ ;  /* 0x0000000109087899 */ /* 0x000fe200080006ff */
[----:B------:R-:W-:Y:S01]  /*0120*/  IMAD R20, R18, UR6, R19 ;  /* 0x0000000612147c24 */ /* 0x000fe2000f8e0213 */
[----:B------:R-:W-:Y:S01]  /*0130*/  IADD3 R22, PT, PT, R19, -UR9, RZ ;  /* 0x8000000913167c10 */ /* 0x000fe2000fffe0ff */
[----:B------:R-:W-:Y:S01]  /*0140*/  IMAD.MOV.U32 R0, RZ, RZ, RZ ;  /* 0x000000ffff007224 */ /* 0x000fe200078e00ff */
[----:B------:R-:W-:Y:S02]  /*0150*/  ULOP3.LUT UR4, UR8, 0xfffffff8, URZ, 0xc0, !UPT ;  /* 0xfffffff808047892 */ /* 0x000fe4000f8ec0ff */
[----:B------:R-:W-:Y:S01]  /*0160*/  IADD3 R20, PT, PT, R20, -UR9, RZ ;  /* 0x8000000914147c10 */ /* 0x000fe2000fffe0ff */
[----:B------:R-:W-:Y:S01]  /*0170*/  IMAD.U32 R21, RZ, RZ, UR8 ;  /* 0x00000008ff157e24 */ /* 0x000fe2000f8e00ff */
[----:B------:R-:W1:Y:S01]  /*0180*/  LDCU UR7, c[0x0][0x398] ;  /* 0x00007300ff0777ac */ /* 0x000e620008000800 */
[----:B------:R-:W-:-:S02]  /*0190*/  UIADD3 UR5, UPT, UPT, -UR9, 0x3, URZ ;  /* 0x0000000309057890 */ /* 0x000fc4000fffe1ff */
[----:B------:R-:W-:-:S12]  /*01a0*/  UIADD3 UR4, UPT, UPT, -UR4, URZ, URZ ;  /* 0x000000ff04047290 */ /* 0x000fd8000fffe1ff */
.L_x_9:
[----:B-1----:R-:W-:Y:S01]  /*01b0*/  UMOV UR6, UR7 ;  /* 0x0000000700067c82 */ /* 0x002fe20008000000 */
[----:B0-----:R-:W-:Y:S01]  /*01c0*/  IMAD.WIDE R6, R21, 0x4, R2 ;  /* 0x0000000415067825 */ /* 0x001fe200078e0202 */
[----:B------:R-:W-:-:S04]  /*01d0*/  ISETP.GE.AND P0, PT, R22, UR6, PT ;  /* 0x0000000616007c0c */ /* 0x000fc8000bf06270 */
[----:B------:R-:W-:-:S13]  /*01e0*/  ISETP.LT.OR P0, PT, R22, RZ, P0 ;  /* 0x000000ff1600720c */ /* 0x000fda0000701670 */
[----:B------:R-:W0:Y:S01]  /*01f0*/  @!P0 LDC.64 R4, c[0x0][0x388] ;  /* 0x0000e200ff048b82 */ /* 0x000e220000000a00 */
[----:B------:R-:W2:Y:S01]  /*0200*/  @!P0 LDG.E R8, desc[UR10][R6.64] ;  /* 0x0000000a06088981 */ /* 0x000ea2000c1e1900 */
[----:B0-----:R-:W-:-:S06]  /*0210*/  @!P0 IMAD.WIDE.U32 R4, R20, 0x4, R4 ;  /* 0x0000000414048825 */ /* 0x001fcc00078e0004 */
[----:B------:R0:W2:Y:S01]  /*0220*/  @!P0 LDG.E R5, desc[UR10][R4.64] ;  /* 0x0000000a04058981 */ /* 0x0000a2000c1e1900 */
[C---:B------:R-:W-:Y:S01]  /*0230*/  IADD3 R9, PT, PT, R22.reuse, 0x1, RZ ;  /* 0x0000000116097810 */ /* 0x040fe20007ffe0ff */
[----:B------:R-:W-:-:S03]  /*0240*/  VIADD R10, R22, 0x2 ;  /* 0x00000002160a7836 */ /* 0x000fc60000000000 */
[C---:B------:R-:W-:Y:S02]  /*0250*/  ISETP.GE.AND P1, PT, R9.reuse, UR6, PT ;  /* 0x0000000609007c0c */ /* 0x040fe4000bf26270 */
[----:B------:R-:W-:Y:S02]  /*0260*/  ISETP.GE.AND P2, PT, R10, UR6, PT ;  /* 0x000000060a007c0c */ /* 0x000fe4000bf46270 */
[----:B------:R-:W-:Y:S02]  /*0270*/  ISETP.LT.OR P1, PT, R9, RZ, P1 ;  /* 0x000000ff0900720c */ /* 0x000fe40000f21670 */
[----:B------:R-:W-:Y:S02]  /*0280*/  IADD3 R9, PT, PT, R22, 0x3, RZ ;  /* 0x0000000316097810 */ /* 0x000fe40007ffe0ff */
[----:B------:R-:W-:Y:S01]  /*0290*/  ISETP.LT.OR P2, PT, R10, RZ, P2 ;  /* 0x000000ff0a00720c */ /* 0x000fe20001741670 */
[----:B------:R-:W-:Y:S01]  /*02a0*/  VIADD R10, R22, 0x4 ;  /* 0x00000004160a7836 */ /* 0x000fe20000000000 */
[----:B------:R-:W-:-:S02]  /*02b0*/  ISETP.GE.AND P3, PT, R9, UR6, PT ;  /* 0x0000000609007c0c */ /* 0x000fc4000bf66270 */
[----:B------:R-:W-:Y:S02]  /*02c0*/  IADD3 R11, PT, PT, R22, 0x5, RZ ;  /* 0x00000005160b7810 */ /* 0x000fe40007ffe0ff */
[----:B------:R-:W-:Y:S02]  /*02d0*/  ISETP.LT.OR P3, PT, R9, RZ, P3 ;  /* 0x000000ff0900720c */ /* 0x000fe40001f61670 */
[----:B------:R-:W-:Y:S01]  /*02e0*/  ISETP.GE.AND P4, PT, R10, UR6, PT ;  /* 0x000000060a007c0c */ /* 0x000fe2000bf86270 */
[----:B0-----:R-:W-:Y:S01]  /*02f0*/  VIADD R4, R22, 0x6 ;  /* 0x0000000616047836 */ /* 0x001fe20000000000 */
[----:B------:R-:W-:Y:S01]  /*0300*/  ISETP.GE.AND P5, PT, R11, UR6, PT ;  /* 0x000000060b007c0c */ /* 0x000fe2000bfa6270 */
[----:B------:R-:W0:Y:S01]  /*0310*/  @!P1 LDC.64 R26, c[0x0][0x388] ;  /* 0x0000e200ff1a9b82 */ /* 0x000e220000000a00 */
[----:B------:R-:W-:Y:S01]  /*0320*/  ISETP.LT.OR P4, PT, R10, RZ, P4 ;  /* 0x000000ff0a00720c */ /* 0x000fe20002781670 */
[----:B------:R-:W3:Y:S01]  /*0330*/  @!P1 LDG.E R24, desc[UR10][R6.64+-0x4] ;  /* 0xfffffc0a06189981 */ /* 0x000ee2000c1e1900 */
[----:B------:R-:W-:-:S02]  /*0340*/  ISETP.GE.AND P6, PT, R4, UR6, PT ;  /* 0x0000000604007c0c */ /* 0x000fc4000bfc6270 */
[----:B------:R-:W-:Y:S02]  /*0350*/  ISETP.LT.OR P5, PT, R11, RZ, P5 ;  /* 0x000000ff0b00720c */ /* 0x000fe40002fa1670 */
[----:B------:R-:W-:Y:S01]  /*0360*/  IADD3 R9, PT, PT, R22, 0x7, RZ ;  /* 0x0000000716097810 */ /* 0x000fe20007ffe0ff */
[----:B------:R-:W1:Y:S01]  /*0370*/  @!P2 LDC.64 R16, c[0x0][0x388] ;  /* 0x0000e200ff10ab82 */ /* 0x000e620000000a00 */
[----:B------:R-:W-:-:S07]  /*0380*/  ISETP.LT.OR P6, PT, R4, RZ, P6 ;  /* 0x000000ff0400720c */ /* 0x000fce00037c1670 */
[----:B------:R-:W4:Y:S08]  /*0390*/  @!P3 LDC.64 R14, c[0x0][0x388] ;  /* 0x0000e200ff0ebb82 */ /* 0x000f300000000a00 */
[----:B------:R-:W5:Y:S01]  /*03a0*/  @!P4 LDC.64 R10, c[0x0][0x388] ;  /* 0x0000e200ff0acb82 */ /* 0x000f620000000a00 */
[----:B------:R-:W-:-:S07]  /*03b0*/  @!P2 IADD3 R23, PT, PT, R20, 0x2, RZ ;  /* 0x000000021417a810 */ /* 0x000fce0007ffe0ff */
[----:B------:R-:W0:Y:S01]  /*03c0*/  @!P6 LDC.64 R12, c[0x0][0x388] ;  /* 0x0000e200ff0ceb82 */ /* 0x000e220000000a00 */
[C---:B------:R-:W-:Y:S01]  /*03d0*/  @!P3 IADD3 R25, PT, PT, R20.reuse, 0x3, RZ ;  /* 0x000000031419b810 */ /* 0x040fe20007ffe0ff */
[----:B-1----:R-:W-:Y:S01]  /*03e0*/  @!P2 IMAD.WIDE.U32 R16, R23, 0x4, R16 ;  /* 0x000000041710a825 */ /* 0x002fe200078e0010 */
[----:B------:R-:W-:-:S03]  /*03f0*/  @!P5 IADD3 R28, PT, PT, R20, 0x5, RZ ;  /* 0x00000005141cd810 */ /* 0x000fc60007ffe0ff */
[----:B------:R-:W-:Y:S02]  /*0400*/  @!P4 VIADD R29, R20, 0x4 ;  /* 0x00000004141dc836 */ /* 0x000fe40000000000 */
[----:B----4-:R-:W-:Y:S01]  /*0410*/  @!P3 IMAD.WIDE.U32 R14, R25, 0x4, R14 ;  /* 0x00000004190eb825 */ /* 0x010fe200078e000e */
[----:B------:R-:W4:Y:S04]  /*0420*/  @!P2 LDG.E R17, desc[UR10][R16.64] ;  /* 0x0000000a1011a981 */ /* 0x000f28000c1e1900 */
[----:B------:R-:W4:Y:S01]  /*0430*/  @!P2 LDG.E R25, desc[UR10][R6.64+-0x8] ;  /* 0xfffff80a0619a981 */ /* 0x000f22000c1e1900 */
[----:B-----5:R-:W-:-:S03]  /*0440*/  @!P4 IMAD.WIDE.U32 R10, R29, 0x4, R10 ;  /* 0x000000041d0ac825 */ /* 0x020fc600078e000a */
[----:B------:R-:W5:Y:S04]  /*0450*/  @!P3 LDG.E R15, desc[UR10][R14.64] ;  /* 0x0000000a0e0fb981 */ /* 0x000f68000c1e1900 */
[----:B------:R-:W5:Y:S04]  /*0460*/  @!P4 LDG.E R16, desc[UR10][R6.64+-0x10] ;  /* 0xfffff00a0610c981 */ /* 0x000f68000c1e1900 */
[----:B------:R-:W5:Y:S04]  /*0470*/  @!P4 LDG.E R11, desc[UR10][R10.64] ;  /* 0x0000000a0a0bc981 */ /* 0x000f68000c1e1900 */
[----:B------:R-:W5:Y:S01]  /*0480*/  @!P5 LDG.E R14, desc[UR10][R6.64+-0x14] ;  /* 0xffffec0a060ed981 */ /* 0x000f62000c1e1900 */
[----:B--2---:R-:W-:Y:S01]  /*0490*/  @!P0 FFMA R0, R5, R8, R0 ;  /* 0x0000000805008223 */ /* 0x004fe20000000000 */
[----:B------:R-:W-:-:S04]  /*04a0*/  ISETP.GE.AND P0, PT, R9, UR6, PT ;  /* 0x0000000609007c0c */ /* 0x000fc8000bf06270 */
[----:B------:R-:W-:Y:S02]  /*04b0*/  ISETP.LT.OR P0, PT, R9, RZ, P0 ;  /* 0x000000ff0900720c */ /* 0x000fe40000701670 */
[----:B------:R-:W1:Y:S01]  /*04c0*/  @!P5 LDC.64 R8, c[0x0][0x388] ;  /* 0x0000e200ff08db82 */ /* 0x000e620000000a00 */
[----:B------:R-:W-:-:S04]  /*04d0*/  @!P1 VIADD R5, R20, 0x1 ;  /* 0x0000000114059836 */ /* 0x000fc80000000000 */
[----:B0-----:R-:W-:-:S05]  /*04e0*/  @!P1 IMAD.WIDE.U32 R26, R5, 0x4, R26 ;  /* 0x00000004051a9825 */ /* 0x001fca00078e001a */
[----:B------:R0:W3:Y:S01]  /*04f0*/  @!P1 LDG.E R23, desc[UR10][R26.64] ;  /* 0x0000000a1a179981 */ /* 0x0000e2000c1e1900 */
[----:B------:R-:W2:Y:S03]  /*0500*/  @!P0 LDC.64 R4, c[0x0][0x388] ;  /* 0x0000e200ff048b82 */ /* 0x000ea60000000a00 */
[----:B------:R-:W5:Y:S01]  /*0510*/  @!P3 LDG.E R26, desc[UR10][R6.64+-0xc] ;  /* 0xfffff40a061ab981 */ /* 0x000f62000c1e1900 */
[----:B0-----:R-:W-:Y:S01]  /*0520*/  @!P6 IADD3 R27, PT, PT, R20, 0x6, RZ ;  /* 0x00000006141be810 */ /* 0x001fe20007ffe0ff */
[----:B-1----:R-:W-:Y:S02]  /*0530*/  @!P5 IMAD.WIDE.U32 R8, R28, 0x4, R8 ;  /* 0x000000041c08d825 */ /* 0x002fe400078e0008 */
[----:B------:R-:W5:Y:S02]  /*0540*/  @!P0 LDG.E R28, desc[UR10][R6.64+-0x1c] ;  /* 0xffffe40a061c8981 */ /* 0x000f64000c1e1900 */
[----:B------:R-:W-:-:S02]  /*0550*/  @!P6 IMAD.WIDE.U32 R12, R27, 0x4, R12 ;  /* 0x000000041b0ce825 */ /* 0x000fc400078e000c */
[----:B------:R-:W5:Y:S02]  /*0560*/  @!P5 LDG.E R9, desc[UR10][R8.64] ;  /* 0x0000000a0809d981 */ /* 0x000f64000c1e1900 */
[----:B------:R-:W-:Y:S02]  /*0570*/  @!P0 VIADD R27, R20, 0x7 ;  /* 0x00000007141b8836 */ /* 0x000fe40000000000 */
[----:B------:R-:W5:Y:S02]  /*0580*/  @!P6 LDG.E R13, desc[UR10][R12.64] ;  /* 0x0000000a0c0de981 */ /* 0x000f64000c1e1900 */
[----:B--2---:R-:W-:Y:S02]  /*0590*/  @!P0 IMAD.WIDE.U32 R4, R27, 0x4, R4 ;  /* 0x000000041b048825 */ /* 0x004fe400078e0004 */
[----:B------:R-:W2:Y:S04]  /*05a0*/  @!P6 LDG.E R27, desc[UR10][R6.64+-0x18] ;  /* 0xffffe80a061be981 */ /* 0x000ea8000c1e1900 */
[----:B------:R-:W2:Y:S01]  /*05b0*/  @!P0 LDG.E R5, desc[UR10][R4.64] ;  /* 0x0000000a04058981 */ /* 0x000ea2000c1e1900 */
[----:B------:R-:W-:-:S04]  /*05c0*/  UIADD3 UR4, UPT, UPT, UR4, 0x8, URZ ;  /* 0x0000000804047890 */ /* 0x000fc8000fffe0ff */
[----:B------:R-:W-:Y:S01]  /*05d0*/  UISETP.NE.AND UP0, UPT, UR4, URZ, UPT ;  /* 0x000000ff0400728c */ /* 0x000fe2000bf05270 */
[----:B------:R-:W-:Y:S01]  /*05e0*/  IADD3 R21, PT, PT, R21, -0x8, RZ ;  /* 0xfffffff815157810 */ /* 0x000fe20007ffe0ff */
[----:B------:R-:W-:Y:S01]  /*05f0*/  VIADD R20, R20, 0x8 ;  /* 0x0000000814147836 */ /* 0x000fe20000000000 */
[----:B------:R-:W-:Y:S01]  /*0600*/  IADD3 R22, PT, PT, R22, 0x8, RZ ;  /* 0x0000000816167810 */ /* 0x000fe20007ffe0ff */
[----:B------:R-:W-:Y:S01]  /*0610*/  UIADD3 UR5, UPT, UPT, UR5, 0x8, URZ ;  /* 0x0000000805057890 */ /* 0x000fe2000fffe0ff */
[----:B---3--:R-:W-:-:S04]  /*0620*/  @!P1 FFMA R0, R23, R24, R0 ;  /* 0x0000001817009223 */ /* 0x008fc80000000000 */
[----:B----4-:R-:W-:-:S04]  /*0630*/  @!P2 FFMA R0, R17, R25, R0 ;  /* 0x000000191100a223 */ /* 0x010fc80000000000 */
[----:B-----5:R-:W-:-:S04]  /*0640*/  @!P3 FFMA R0, R15, R26, R0 ;  /* 0x0000001a0f00b223 */ /* 0x020fc80000000000 */
[----:B------:R-:W-:-:S04]  /*0650*/  @!P4 FFMA R0, R11, R16, R0 ;  /* 0x000000100b00c223 */ /* 0x000fc80000000000 */
[----:B------:R-:W-:-:S04]  /*0660*/  @!P5 FFMA R0, R9, R14, R0 ;  /* 0x0000000e0900d223 */ /* 0x000fc80000000000 */
[----:B--2---:R-:W-:-:S04]  /*0670*/  @!P6 FFMA R0, R13, R27, R0 ;  /* 0x0000001b0d00e223 */ /* 0x004fc80000000000 */
[----:B------:R-:W-:Y:S01]  /*0680*/  @!P0 FFMA R0, R5, R28, R0 ;  /* 0x0000001c05008223 */ /* 0x000fe20000000000 */
[----:B------:R-:W-:Y:S06]  /*0690*/  BRA.U UP0, `(.L_x_9) ;  /* 0xfffffff900c47547 */ /* 0x000fec000b83ffff */
[----:B------:R-:W-:-:S12]  /*06a0*/  UIADD3 UR4, UPT, UPT, UR5, -0x3, URZ ;  /* 0xfffffffd05047890 */ /* 0x000fd8000fffe0ff */
.L_x_8:
[----:B------:R-:W0:Y:S02]  /*06b0*/  LDC R2, c[0x0][0x3a0] ;  /* 0x0000e800ff027b82 */ /* 0x000e240000000800 */
[C---:B0-----:R-:W-:Y:S02]  /*06c0*/  SHF.L.U32 R3, R2.reuse, 0x1, RZ ;  /* 0x0000000102037819 */ /* 0x041fe400000006ff */
[----:B------:R-:W-:Y:S02]  /*06d0*/  LOP3.LUT R4, R2, 0x1, RZ, 0xc0, !PT ;  /* 0x0000000102047812 */ /* 0x000fe400078ec0ff */
[----:B------:R-:W-:Y:S02]  /*06e0*/  LOP3.LUT R3, R3, 0x6, RZ, 0xc0, !PT ;  /* 0x0000000603037812 */ /* 0x000fe400078ec0ff */
[----:B------:R-:W-:Y:S02]  /*06f0*/  ISETP.NE.U32.AND P3, PT, R4, 0x1, PT ;  /* 0x000000010400780c */ /* 0x000fe40003f65070 */
[----:B------:R-:W-:-:S13]  /*0700*/  ISETP.GE.U32.AND P0, PT, R3, 0x3, PT ;  /* 0x000000030300780c */ /* 0x000fda0003f06070 */
[----:B------:R-:W-:Y:S05]  /*0710*/  @!P0 BRA `(.L_x_10) ;  /* 0x0000000000a08947 */ /* 0x000fea0003800000 */
[----:B------:R-:W-:Y:S01]  /*0720*/  IADD3 R17, PT, PT, R19, UR4, RZ ;  /* 0x0000000413117c10 */ /* 0x000fe2000fffe0ff */
[----:B------:R-:W0:Y:S01]  /*0730*/  LDC.64 R8, c[0x0][0x390] ;  /* 0x0000e400ff087b82 */ /* 0x000e220000000a00 */
[----:B------:R-:W-:Y:S02]  /*0740*/  VIADD R15, R2, -UR4 ;  /* 0x80000004020f7c36 */ /* 0x000fe40008000000 */
[C---:B------:R-:W-:Y:S01]  /*0750*/  ISETP.GE.AND P0, PT, R17.reuse, UR6, PT ;  /* 0x0000000611007c0c */ /* 0x040fe2000bf06270 */
[C---:B------:R-:W-:Y:S01]  /*0760*/  VIADD R21, R17.reuse, 0x1 ;  /* 0x0000000111157836 */ /* 0x040fe20000000000 */
[C---:B------:R-:W-:Y:S02]  /*0770*/  IADD3 R23, PT, PT, R17.reuse, 0x2, RZ ;  /* 0x0000000211177810 */ /* 0x040fe40007ffe0ff */
[----:B------:R-:W-:Y:S02]  /*0780*/  ISETP.LT.OR P0, PT, R17, RZ, P0 ;  /* 0x000000ff1100720c */ /* 0x000fe40000701670 */
[----:B------:R-:W-:-:S02]  /*0790*/  ISETP.GE.AND P1, PT, R21, UR6, PT ;  /* 0x0000000615007c0c */ /* 0x000fc4000bf26270 */
[----:B------:R-:W-:Y:S02]  /*07a0*/  ISETP.GE.AND P2, PT, R23, UR6, PT ;  /* 0x0000000617007c0c */ /* 0x000fe4000bf46270 */
[----:B------:R-:W-:Y:S02]  /*07b0*/  ISETP.LT.OR P1, PT, R21, RZ, P1 ;  /* 0x000000ff1500720c */ /* 0x000fe40000f21670 */
[----:B------:R-:W-:Y:S02]  /*07c0*/  IADD3 R3, PT, PT, R17, 0x3, RZ ;  /* 0x0000000311037810 */ /* 0x000fe40007ffe0ff */
[----:B------:R-:W-:Y:S02]  /*07d0*/  ISETP.LT.OR P2, PT, R23, RZ, P2 ;  /* 0x000000ff1700720c */ /* 0x000fe40001741670 */
[----:B------:R-:W-:Y:S01]  /*07e0*/  ISETP.GE.AND P4, PT, R3, UR6, PT ;  /* 0x0000000603007c0c */ /* 0x000fe2000bf86270 */
[----:B------:R-:W1:Y:S01]  /*07f0*/  @!P0 LDC.64 R12, c[0x0][0x388] ;  /* 0x0000e200ff0c8b82 */ /* 0x000e620000000a00 */
[----:B------:R-:W-:-:S02]  /*0800*/  @!P0 IMAD R17, R18, UR6, R17 ;  /* 0x0000000612118c24 */ /* 0x000fc4000f8e0211 */
[----:B------:R-:W-:Y:S01]  /*0810*/  ISETP.LT.OR P4, PT, R3, RZ, P4 ;  /* 0x000000ff0300720c */ /* 0x000fe20002781670 */
[----:B0-----:R-:W-:-:S04]  /*0820*/  IMAD.WIDE R8, R15, 0x4, R8 ;  /* 0x000000040f087825 */ /* 0x001fc800078e0208 */
[----:B------:R-:W0:Y:S01]  /*0830*/  @!P1 LDC.64 R10, c[0x0][0x388] ;  /* 0x0000e200ff0a9b82 */ /* 0x000e220000000a00 */
[C---:B------:R-:W-:Y:S01]  /*0840*/  @!P1 IMAD R21, R18.reuse, UR6, R21 ;  /* 0x0000000612159c24 */ /* 0x040fe2000f8e0215 */
[----:B------:R-:W2:Y:S01]  /*0850*/  @!P0 LDG.E R14, desc[UR10][R8.64] ;  /* 0x0000000a080e8981 */ /* 0x000ea2000c1e1900 */
[----:B------:R-:W-:-:S05]  /*0860*/  @!P2 IMAD R15, R18, UR6, R23 ;  /* 0x00000006120fac24 */ /* 0x000fca000f8e0217 */
[----:B------:R-:W3:Y:S01]  /*0870*/  @!P2 LDC.64 R6, c[0x0][0x388] ;  /* 0x0000e200ff06ab82 */ /* 0x000ee20000000a00 */
[----:B------:R-:W4:Y:S07]  /*0880*/  @!P4 LDG.E R16, desc[UR10][R8.64+-0xc] ;  /* 0xfffff40a0810c981 */ /* 0x000f2e000c1e1900 */
[----:B------:R-:W5:Y:S01]  /*0890*/  @!P4 LDC.64 R4, c[0x0][0x388] ;  /* 0x0000e200ff04cb82 */ /* 0x000f620000000a00 */
[----:B-1----:R-:W-:-:S06]  /*08a0*/  @!P0 IMAD.WIDE.U32 R12, R17, 0x4, R12 ;  /* 0x00000004110c8825 */ /* 0x002fcc00078e000c */
[----:B------:R-:W2:Y:S01]  /*08b0*/  @!P0 LDG.E R13, desc[UR10][R12.64] ;  /* 0x0000000a0c0d8981 */ /* 0x000ea2000c1e1900 */
[----:B0-----:R-:W-:-:S06]  /*08c0*/  @!P1 IMAD.WIDE.U32 R10, R21, 0x4, R10 ;  /* 0x00000004150a9825 */ /* 0x001fcc00078e000a */
[----:B------:R-:W4:Y:S01]  /*08d0*/  @!P1 LDG.E R11, desc[UR10][R10.64] ;  /* 0x0000000a0a0b9981 */ /* 0x000f22000c1e1900 */
[----:B---3--:R-:W-:-:S04]  /*08e0*/  @!P2 IMAD.WIDE.U32 R6, R15, 0x4, R6 ;  /* 0x000000040f06a825 */ /* 0x008fc800078e0006 */
[----:B------:R-:W-:Y:S02]  /*08f0*/  @!P4 IMAD R15, R18, UR6, R3 ;  /* 0x00000006120fcc24 */ /* 0x000fe4000f8e0203 */
[----:B------:R-:W4:Y:S02]  /*0900*/  @!P1 LDG.E R3, desc[UR10][R8.64+-0x4] ;  /* 0xfffffc0a08039981 */ /* 0x000f24000c1e1900 */
[----:B-----5:R-:W-:Y:S02]  /*0910*/  @!P4 IMAD.WIDE.U32 R4, R15, 0x4, R4 ;  /* 0x000000040f04c825 */ /* 0x020fe400078e0004 */
[----:B------:R-:W3:Y:S04]  /*0920*/  @!P2 LDG.E R7, desc[UR10][R6.64] ;  /* 0x0000000a0607a981 */ /* 0x000ee8000c1e1900 */
[----:B------:R-:W3:Y:S04]  /*0930*/  @!P2 LDG.E R15, desc[UR10][R8.64+-0x8] ;  /* 0xfffff80a080fa981 */ /* 0x000ee8000c1e1900 */
[----:B------:R-:W5:Y:S01]  /*0940*/  @!P4 LDG.E R5, desc[UR10][R4.64] ;  /* 0x0000000a0405c981 */ /* 0x000f62000c1e1900 */
[----:B------:R-:W-:Y:S01]  /*0950*/  UIADD3 UR4, UPT, UPT, UR4, 0x4, URZ ;  /* 0x0000000404047890 */ /* 0x000fe2000fffe0ff */
[----:B--2---:R-:W-:-:S04]  /*0960*/  @!P0 FFMA R0, R13, R14, R0 ;  /* 0x0000000e0d008223 */ /* 0x004fc80000000000 */
[----:B----4-:R-:W-:-:S04]  /*0970*/  @!P1 FFMA R0, R11, R3, R0 ;  /* 0x000000030b009223 */ /* 0x010fc80000000000 */
[----:B---3--:R-:W-:-:S04]  /*0980*/  @!P2 FFMA R0, R7, R15, R0 ;  /* 0x0000000f0700a223 */ /* 0x008fc80000000000 */
[----:B-----5:R-:W-:-:S07]  /*0990*/  @!P4 FFMA R0, R5, R16, R0 ;  /* 0x000000100500c223 */ /* 0x020fce0000000000 */
.L_x_10:
[----:B------:R-:W-:Y:S05]  /*09a0*/  @P3 BRA `(.L_x_11) ;  /* 0x0000000000583947 */ /* 0x000fea0003800000 */
[----:B------:R-:W-:Y:S01]  /*09b0*/  IADD3 R3, PT, PT, R19, UR4, RZ ;  /* 0x0000000413037c10 */ /* 0x000fe2000fffe0ff */
[----:B------:R-:W0:Y:S01]  /*09c0*/  LDC.64 R6, c[0x0][0x390] ;  /* 0x0000e400ff067b82 */ /* 0x000e220000000a00 */
[----:B------:R-:W-:Y:S02]  /*09d0*/  VIADD R9, R2, -UR4 ;  /* 0x8000000402097c36 */ /* 0x000fe40008000000 */
[C---:B------:R-:W-:Y:S02]  /*09e0*/  ISETP.GE.AND P0, PT, R3.reuse, UR6, PT ;  /* 0x0000000603007c0c */ /* 0x040fe4000bf06270 */
[C---:B------:R-:W-:Y:S02]  /*09f0*/  IADD3 R13, PT, PT, R3.reuse, 0x1, RZ ;  /* 0x00000001030d7810 */ /* 0x040fe40007ffe0ff */
[----:B------:R-:W-:Y:S02]  /*0a00*/  ISETP.LT.OR P0, PT, R3, RZ, P0 ;  /* 0x000000ff0300720c */ /* 0x000fe40000701670 */
[----:B------:R-:W-:-:S04]  /*0a10*/  ISETP.GE.AND P1, PT, R13, UR6, PT ;  /* 0x000000060d007c0c */ /* 0x000fc8000bf26270 */
[----:B------:R-:W-:-:S07]  /*0a20*/  ISETP.LT.OR P1, PT, R13, RZ, P1 ;  /* 0x000000ff0d00720c */ /* 0x000fce0000f21670 */
[----:B------:R-:W1:Y:S01]  /*0a30*/  @!P0 LDC.64 R10, c[0x0][0x388] ;  /* 0x0000e200ff0a8b82 */ /* 0x000e620000000a00 */
[----:B------:R-:W-:Y:S02]  /*0a40*/  @!P0 IMAD R3, R18, UR6, R3 ;  /* 0x0000000612038c24 */ /* 0x000fe4000f8e0203 */
[----:B0-----:R-:W-:-:S05]  /*0a50*/  IMAD.WIDE R8, R9, 0x4, R6 ;  /* 0x0000000409087825 */ /* 0x001fca00078e0206 */
[----:B------:R-:W0:Y:S01]  /*0a60*/  @!P1 LDC.64 R4, c[0x0][0x388] ;  /* 0x0000e200ff049b82 */ /* 0x000e220000000a00 */
[----:B-1----:R-:W-:Y:S02]  /*0a70*/  @!P0 IMAD.WIDE.U32 R6, R3, 0x4, R10 ;  /* 0x0000000403068825 */ /* 0x002fe400078e000a */
[----:B------:R-:W2:Y:S02]  /*0a80*/  @!P0 LDG.E R3, desc[UR10][R8.64] ;  /* 0x0000000a08038981 */ /* 0x000ea4000c1e1900 */
[----:B------:R-:W-:Y:S02]  /*0a90*/  @!P1 IMAD R11, R18, UR6, R13 ;  /* 0x00000006120b9c24 */ /* 0x000fe4000f8e020d */
[----:B------:R-:W2:Y:S02]  /*0aa0*/  @!P0 LDG.E R7, desc[UR10][R6.64] ;  /* 0x0000000a06078981 */ /* 0x000ea4000c1e1900 */
[----:B0-----:R-:W-:Y:S02]  /*0ab0*/  @!P1 IMAD.WIDE.U32 R4, R11, 0x4, R4 ;  /* 0x000000040b049825 */ /* 0x001fe400078e0004 */
[----:B------:R-:W3:Y:S04]  /*0ac0*/  @!P1 LDG.E R10, desc[UR10][R8.64+-0x4] ;  /* 0xfffffc0a080a9981 */ /* 0x000ee8000c1e1900 */
[----:B------:R-:W3:Y:S01]  /*0ad0*/  @!P1 LDG.E R5, desc[UR10][R4.64] ;  /* 0x0000000a04059981 */ /* 0x000ee2000c1e1900 */
[----:B------:R-:W-:Y:S01]  /*0ae0*/  UIADD3 UR4, UPT, UPT, UR4, 0x2, URZ ;  /* 0x0000000204047890 */ /* 0x000fe2000fffe0ff */
[----:B--2---:R-:W-:-:S04]  /*0af0*/  @!P0 FFMA R0, R7, R3, R0 ;  /* 0x0000000307008223 */ /* 0x004fc80000000000 */
[----:B---3--:R-:W-:-:S07]  /*0b00*/  @!P1 FFMA R0, R5, R10, R0 ;  /* 0x0000000a05009223 */ /* 0x008fce0000000000 */
.L_x_11:
[----:B------:R-:W-:Y:S01]  /*0b10*/  IADD3 R3, PT, PT, R19, UR4, RZ ;  /* 0x0000000413037c10 */ /* 0x000fe2000fffe0ff */
[----:B------:R-:W-:Y:S03]  /*0b20*/  BSSY.RECONVERGENT B0, `(.L_x_7) ;  /* 0x000000d000007945 */ /* 0x000fe60003800200 */
[----:B------:R-:W-:-:S04]  /*0b30*/  ISETP.GE.AND P0, PT, R3, UR6, PT ;  /* 0x0000000603007c0c */ /* 0x000fc8000bf06270 */
[----:B------:R-:W-:-:S13]  /*0b40*/  ISETP.LT.OR P0, PT, R3, RZ, P0 ;  /* 0x000000ff0300720c */ /* 0x000fda0000701670 */
[----:B------:R-:W-:Y:S05]  /*0b50*/  @P0 BRA `(.L_x_12) ;  /* 0x0000000000240947 */ /* 0x000fea0003800000 */
[----:B------:R-:W0:Y:S01]  /*0b60*/  LDC.64 R4, c[0x0][0x388] ;  /* 0x0000e200ff047b82 */ /* 0x000e220000000a00 */
[----:B------:R-:W-:Y:S01]  /*0b70*/  IMAD R3, R18, UR6, R3 ;  /* 0x0000000612037c24 */ /* 0x000fe2000f8e0203 */
[----:B------:R-:W-:-:S06]  /*0b80*/  IADD3 R9, PT, PT, R2, -UR4, RZ ;  /* 0x8000000402097c10 */ /* 0x000fcc000fffe0ff */
[----:B------:R-:W1:Y:S01]  /*0b90*/  LDC.64 R6, c[0x0][0x390] ;  /* 0x0000e400ff067b82 */ /* 0x000e620000000a00 */
[----:B0-----:R-:W-:-:S06]  /*0ba0*/  IMAD.WIDE.U32 R2, R3, 0x4, R4 ;  /* 0x0000000403027825 */ /* 0x001fcc00078e0004 */
[----:B------:R-:W2:Y:S01]  /*0bb0*/  LDG.E R3, desc[UR10][R2.64] ;  /* 0x0000000a02037981 */ /* 0x000ea2000c1e1900 */
[----:B-1----:R-:W-:-:S06]  /*0bc0*/  IMAD.WIDE R4, R9, 0x4, R6 ;  /* 0x0000000409047825 */ /* 0x002fcc00078e0206 */
[----:B------:R-:W2:Y:S02]  /*0bd0*/  LDG.E R4, desc[UR10][R4.64] ;  /* 0x0000000a04047981 */ /* 0x000ea4000c1e1900 */
[----:B--2---:R-:W-:-:S07]  /*0be0*/  FFMA R0, R3, R4, R0 ;  /* 0x0000000403007223 */ /* 0x004fce0000000000 */
.L_x_12:
[----:B------:R-:W-:Y:S05]  /*0bf0*/  BSYNC.RECONVERGENT B0 ;  /* 0x0000000000007941 */ /* 0x000fea0003800200 */
.L_x_7:
[----:B------:R-:W0:Y:S01]  /*0c00*/  LDC.64 R2, c[0x0][0x380] ;  /* 0x0000e000ff027b82 */ /* 0x000e220000000a00 */
[----:B------:R-:W-:-:S04]  /*0c10*/  IMAD R19, R18, UR6, R19 ;  /* 0x0000000612137c24 */ /* 0x000fc8000f8e0213 */
[----:B0-----:R-:W-:-:S05]  /*0c20*/  IMAD.WIDE.U32 R2, R19, 0x4, R2 ;  /* 0x0000000413027825 */ /* 0x001fca00078e0002 */
[----:B------:R-:W-:Y:S01]  /*0c30*/  STG.E desc[UR10][R2.64], R0 ;  /* 0x0000000002007986 */ /* 0x000fe2000c10190a */
[----:B------:R-:W-:Y:S05]  /*0c40*/  EXIT ;  /* 0x000000000000794d */ /* 0x000fea0003800000 */
.L_x_13:
        /* <DEDUP_REMOVED lines=11> */
.L_x_15:


//--------------------- .nv.shared.reserved.0     --------------------------
	.section	.nv.shared.reserved.0,"aw",@nobits
	.weak		__nv_reservedSMEM_offset_0_alias
	.size		__nv_reservedSMEM_offset_0_alias, 0, 64
	.other		__nv_reservedSMEM_offset_0_alias,@"STO_CUDA_RESERVED_SHARED STV_DEFAULT"
__nv_reservedSMEM_offset_0_alias:
	.zero		0
	.zero		64


//--------------------- .nv.constant0._Z20convolutionColumnGPUPfS_S_iii --------------------------
	.section	.nv.constant0._Z20convolutionColumnGPUPfS_S_iii,"a",@progbits
	.sectionflags	@""
	.align	4
.nv.constant0._Z20convolutionColumnGPUPfS_S_iii:
	.zero		932


//--------------------- .nv.constant0._Z17convolutionRowGPUPfS_S_iii --------------------------
	.section	.nv.constant0._Z17convolutionRowGPUPfS_S_iii,"a",@progbits
	.sectionflags	@""
	.align	4
.nv.constant0._Z17convolutionRowGPUPfS_S_iii:
	.zero		932


//--------------------- SYMBOLS --------------------------

	.type		.nv.reservedSmem.offset0,@object
	.size		.nv.reservedSmem.offset0,0x4
